//
// Generated by NVIDIA NVVM Compiler
//
// Compiler Build ID: CL-36424714
// Cuda compilation tools, release 13.0, V13.0.88
// Based on NVVM 20.0.0
//

.version 9.0
.target sm_100
.address_size 64

	// .globl	_Z21conv2d_forward_kernelPfS_S_S_iiiiiiiiiiiii

.visible .entry _Z21conv2d_forward_kernelPfS_S_S_iiiiiiiiiiiii(
	.param .u64 .ptr .align 1 _Z21conv2d_forward_kernelPfS_S_S_iiiiiiiiiiiii_param_0,
	.param .u64 .ptr .align 1 _Z21conv2d_forward_kernelPfS_S_S_iiiiiiiiiiiii_param_1,
	.param .u64 .ptr .align 1 _Z21conv2d_forward_kernelPfS_S_S_iiiiiiiiiiiii_param_2,
	.param .u64 .ptr .align 1 _Z21conv2d_forward_kernelPfS_S_S_iiiiiiiiiiiii_param_3,
	.param .u32 _Z21conv2d_forward_kernelPfS_S_S_iiiiiiiiiiiii_param_4,
	.param .u32 _Z21conv2d_forward_kernelPfS_S_S_iiiiiiiiiiiii_param_5,
	.param .u32 _Z21conv2d_forward_kernelPfS_S_S_iiiiiiiiiiiii_param_6,
	.param .u32 _Z21conv2d_forward_kernelPfS_S_S_iiiiiiiiiiiii_param_7,
	.param .u32 _Z21conv2d_forward_kernelPfS_S_S_iiiiiiiiiiiii_param_8,
	.param .u32 _Z21conv2d_forward_kernelPfS_S_S_iiiiiiiiiiiii_param_9,
	.param .u32 _Z21conv2d_forward_kernelPfS_S_S_iiiiiiiiiiiii_param_10,
	.param .u32 _Z21conv2d_forward_kernelPfS_S_S_iiiiiiiiiiiii_param_11,
	.param .u32 _Z21conv2d_forward_kernelPfS_S_S_iiiiiiiiiiiii_param_12,
	.param .u32 _Z21conv2d_forward_kernelPfS_S_S_iiiiiiiiiiiii_param_13,
	.param .u32 _Z21conv2d_forward_kernelPfS_S_S_iiiiiiiiiiiii_param_14,
	.param .u32 _Z21conv2d_forward_kernelPfS_S_S_iiiiiiiiiiiii_param_15,
	.param .u32 _Z21conv2d_forward_kernelPfS_S_S_iiiiiiiiiiiii_param_16
)
{
	.reg .pred 	%p<97>;
	.reg .b32 	%r<92>;
	.reg .b32 	%f<107>;
	.reg .b64 	%rd<45>;

	ld.param.u64 	%rd10, [_Z21conv2d_forward_kernelPfS_S_S_iiiiiiiiiiiii_param_0];
	ld.param.u64 	%rd11, [_Z21conv2d_forward_kernelPfS_S_S_iiiiiiiiiiiii_param_1];
	ld.param.u64 	%rd8, [_Z21conv2d_forward_kernelPfS_S_S_iiiiiiiiiiiii_param_2];
	ld.param.u32 	%r42, [_Z21conv2d_forward_kernelPfS_S_S_iiiiiiiiiiiii_param_4];
	ld.param.u32 	%r30, [_Z21conv2d_forward_kernelPfS_S_S_iiiiiiiiiiiii_param_5];
	ld.param.u32 	%r31, [_Z21conv2d_forward_kernelPfS_S_S_iiiiiiiiiiiii_param_6];
	ld.param.u32 	%r32, [_Z21conv2d_forward_kernelPfS_S_S_iiiiiiiiiiiii_param_7];
	ld.param.u32 	%r33, [_Z21conv2d_forward_kernelPfS_S_S_iiiiiiiiiiiii_param_8];
	ld.param.u32 	%r34, [_Z21conv2d_forward_kernelPfS_S_S_iiiiiiiiiiiii_param_9];
	ld.param.u32 	%r35, [_Z21conv2d_forward_kernelPfS_S_S_iiiiiiiiiiiii_param_10];
	ld.param.u32 	%r36, [_Z21conv2d_forward_kernelPfS_S_S_iiiiiiiiiiiii_param_11];
	ld.param.u32 	%r37, [_Z21conv2d_forward_kernelPfS_S_S_iiiiiiiiiiiii_param_12];
	ld.param.u32 	%r38, [_Z21conv2d_forward_kernelPfS_S_S_iiiiiiiiiiiii_param_13];
	ld.param.u32 	%r39, [_Z21conv2d_forward_kernelPfS_S_S_iiiiiiiiiiiii_param_14];
	ld.param.u32 	%r40, [_Z21conv2d_forward_kernelPfS_S_S_iiiiiiiiiiiii_param_15];
	ld.param.u32 	%r41, [_Z21conv2d_forward_kernelPfS_S_S_iiiiiiiiiiiii_param_16];
	cvta.to.global.u64 	%rd1, %rd11;
	cvta.to.global.u64 	%rd2, %rd10;
	mov.u32 	%r1, %ctaid.z;
	mov.u32 	%r2, %ctaid.y;
	mov.u32 	%r43, %ctaid.x;
	mov.u32 	%r44, %ntid.x;
	mov.u32 	%r45, %tid.x;
	mad.lo.s32 	%r46, %r43, %r44, %r45;
	setp.ge.s32 	%p2, %r1, %r42;
	setp.ge.s32 	%p3, %r2, %r31;
	or.pred  	%p4, %p2, %p3;
	mul.lo.s32 	%r47, %r37, %r36;
	setp.ge.s32 	%p5, %r46, %r47;
	or.pred  	%p6, %p4, %p5;
	mov.f32 	%f84, 0f00000000;
	@%p6 bra 	$L__BB0_50;
	div.s32 	%r4, %r46, %r37;
	mul.lo.s32 	%r49, %r4, %r37;
	sub.s32 	%r5, %r46, %r49;
	setp.lt.s32 	%p7, %r30, 1;
	@%p7 bra 	$L__BB0_47;
	mul.lo.s32 	%r50, %r4, %r38;
	sub.s32 	%r6, %r50, %r40;
	mul.lo.s32 	%r51, %r5, %r39;
	sub.s32 	%r7, %r51, %r41;
	min.s32 	%r52, %r34, %r35;
	setp.lt.s32 	%p8, %r52, 1;
	@%p8 bra 	$L__BB0_47;
	and.b32  	%r8, %r35, 7;
	and.b32  	%r9, %r35, 2147483640;
	and.b32  	%r10, %r35, 1;
	mov.f32 	%f84, 0f00000000;
	mov.b32 	%r86, 0;
$L__BB0_4:
	mad.lo.s32 	%r55, %r30, %r1, %r86;
	mul.lo.s32 	%r12, %r55, %r32;
	mad.lo.s32 	%r56, %r30, %r2, %r86;
	mul.lo.s32 	%r13, %r56, %r34;
	mov.b32 	%r87, 0;
$L__BB0_5:
	setp.lt.u32 	%p9, %r35, 8;
	add.s32 	%r58, %r6, %r87;
	setp.gt.s32 	%p10, %r58, -1;
	setp.lt.s32 	%p11, %r58, %r32;
	and.pred  	%p1, %p10, %p11;
	add.s32 	%r59, %r58, %r12;
	mul.lo.s32 	%r15, %r59, %r33;
	add.s32 	%r60, %r87, %r13;
	mul.lo.s32 	%r16, %r60, %r35;
	mov.b32 	%r90, 0;
	@%p9 bra 	$L__BB0_24;
	mov.b32 	%r88, 0;
	cvt.u64.u32 	%rd15, %r16;
$L__BB0_7:
	.pragma "nounroll";
	add.s32 	%r18, %r7, %r88;
	setp.gt.s32 	%p12, %r18, -1;
	setp.lt.s32 	%p13, %r18, %r33;
	and.pred  	%p14, %p12, %p13;
	and.pred  	%p15, %p1, %p14;
	add.s32 	%r62, %r18, %r15;
	mul.wide.s32 	%rd12, %r62, 4;
	add.s64 	%rd3, %rd2, %rd12;
	not.pred 	%p16, %p15;
	@%p16 bra 	$L__BB0_9;
	add.s32 	%r63, %r88, %r16;
	ld.global.f32 	%f47, [%rd3];
	mul.wide.s32 	%rd13, %r63, 4;
	add.s64 	%rd14, %rd1, %rd13;
	ld.global.f32 	%f48, [%rd14];
	fma.rn.f32 	%f84, %f47, %f48, %f84;
$L__BB0_9:
	add.s32 	%r64, %r18, 1;
	setp.gt.s32 	%p17, %r64, -1;
	setp.lt.s32 	%p18, %r64, %r33;
	and.pred  	%p19, %p17, %p18;
	and.pred  	%p20, %p1, %p19;
	cvt.s64.s32 	%rd16, %r88;
	add.s64 	%rd17, %rd16, %rd15;
	shl.b64 	%rd18, %rd17, 2;
	add.s64 	%rd4, %rd1, %rd18;
	not.pred 	%p21, %p20;
	@%p21 bra 	$L__BB0_11;
	ld.global.f32 	%f49, [%rd3+4];
	ld.global.f32 	%f50, [%rd4+4];
	fma.rn.f32 	%f84, %f49, %f50, %f84;
$L__BB0_11:
	add.s32 	%r65, %r18, 2;
	setp.gt.s32 	%p22, %r65, -1;
	setp.lt.s32 	%p23, %r65, %r33;
	and.pred  	%p24, %p22, %p23;
	and.pred  	%p25, %p1, %p24;
	not.pred 	%p26, %p25;
	@%p26 bra 	$L__BB0_13;
	ld.global.f32 	%f51, [%rd3+8];
	ld.global.f32 	%f52, [%rd4+8];
	fma.rn.f32 	%f84, %f51, %f52, %f84;
$L__BB0_13:
	add.s32 	%r66, %r18, 3;
	setp.gt.s32 	%p27, %r66, -1;
	setp.lt.s32 	%p28, %r66, %r33;
	and.pred  	%p29, %p27, %p28;
	and.pred  	%p30, %p1, %p29;
	not.pred 	%p31, %p30;
	@%p31 bra 	$L__BB0_15;
	ld.global.f32 	%f53, [%rd3+12];
	ld.global.f32 	%f54, [%rd4+12];
	fma.rn.f32 	%f84, %f53, %f54, %f84;
$L__BB0_15:
	add.s32 	%r67, %r18, 4;
	setp.gt.s32 	%p32, %r67, -1;
	setp.lt.s32 	%p33, %r67, %r33;
	and.pred  	%p34, %p32, %p33;
	and.pred  	%p35, %p1, %p34;
	not.pred 	%p36, %p35;
	@%p36 bra 	$L__BB0_17;
	ld.global.f32 	%f55, [%rd3+16];
	ld.global.f32 	%f56, [%rd4+16];
	fma.rn.f32 	%f84, %f55, %f56, %f84;
$L__BB0_17:
	add.s32 	%r68, %r18, 5;
	setp.gt.s32 	%p37, %r68, -1;
	setp.lt.s32 	%p38, %r68, %r33;
	and.pred  	%p39, %p37, %p38;
	and.pred  	%p40, %p1, %p39;
	not.pred 	%p41, %p40;
	@%p41 bra 	$L__BB0_19;
	ld.global.f32 	%f57, [%rd3+20];
	ld.global.f32 	%f58, [%rd4+20];
	fma.rn.f32 	%f84, %f57, %f58, %f84;
$L__BB0_19:
	add.s32 	%r69, %r18, 6;
	setp.gt.s32 	%p42, %r69, -1;
	setp.lt.s32 	%p43, %r69, %r33;
	and.pred  	%p44, %p42, %p43;
	and.pred  	%p45, %p1, %p44;
	not.pred 	%p46, %p45;
	@%p46 bra 	$L__BB0_21;
	ld.global.f32 	%f59, [%rd3+24];
	ld.global.f32 	%f60, [%rd4+24];
	fma.rn.f32 	%f84, %f59, %f60, %f84;
$L__BB0_21:
	add.s32 	%r70, %r18, 7;
	setp.gt.s32 	%p47, %r70, -1;
	setp.lt.s32 	%p48, %r70, %r33;
	and.pred  	%p49, %p47, %p48;
	and.pred  	%p50, %p1, %p49;
	not.pred 	%p51, %p50;
	@%p51 bra 	$L__BB0_23;
	ld.global.f32 	%f61, [%rd3+28];
	ld.global.f32 	%f62, [%rd4+28];
	fma.rn.f32 	%f84, %f61, %f62, %f84;
$L__BB0_23:
	add.s32 	%r88, %r88, 8;
	setp.ne.s32 	%p52, %r88, %r9;
	mov.u32 	%r90, %r9;
	@%p52 bra 	$L__BB0_7;
$L__BB0_24:
	setp.eq.s32 	%p53, %r8, 0;
	@%p53 bra 	$L__BB0_45;
	add.s32 	%r71, %r8, -1;
	setp.lt.u32 	%p54, %r71, 3;
	@%p54 bra 	$L__BB0_35;
	add.s32 	%r21, %r7, %r90;
	setp.gt.s32 	%p55, %r21, -1;
	setp.lt.s32 	%p56, %r21, %r33;
	and.pred  	%p57, %p55, %p56;
	and.pred  	%p59, %p1, %p57;
	add.s32 	%r72, %r21, %r15;
	mul.wide.s32 	%rd19, %r72, 4;
	add.s64 	%rd5, %rd2, %rd19;
	not.pred 	%p60, %p59;
	@%p60 bra 	$L__BB0_28;
	add.s32 	%r73, %r90, %r16;
	ld.global.f32 	%f64, [%rd5];
	mul.wide.s32 	%rd20, %r73, 4;
	add.s64 	%rd21, %rd1, %rd20;
	ld.global.f32 	%f65, [%rd21];
	fma.rn.f32 	%f84, %f64, %f65, %f84;
$L__BB0_28:
	add.s32 	%r74, %r21, 1;
	setp.gt.s32 	%p61, %r74, -1;
	setp.lt.s32 	%p62, %r74, %r33;
	and.pred  	%p63, %p61, %p62;
	and.pred  	%p64, %p1, %p63;
	cvt.u64.u32 	%rd22, %r16;
	cvt.u64.u32 	%rd23, %r90;
	add.s64 	%rd24, %rd23, %rd22;
	shl.b64 	%rd25, %rd24, 2;
	add.s64 	%rd6, %rd1, %rd25;
	not.pred 	%p65, %p64;
	@%p65 bra 	$L__BB0_30;
	ld.global.f32 	%f66, [%rd5+4];
	ld.global.f32 	%f67, [%rd6+4];
	fma.rn.f32 	%f84, %f66, %f67, %f84;
$L__BB0_30:
	add.s32 	%r75, %r21, 2;
	setp.gt.s32 	%p66, %r75, -1;
	setp.lt.s32 	%p67, %r75, %r33;
	and.pred  	%p68, %p66, %p67;
	and.pred  	%p69, %p1, %p68;
	not.pred 	%p70, %p69;
	@%p70 bra 	$L__BB0_32;
	ld.global.f32 	%f68, [%rd5+8];
	ld.global.f32 	%f69, [%rd6+8];
	fma.rn.f32 	%f84, %f68, %f69, %f84;
$L__BB0_32:
	add.s32 	%r76, %r21, 3;
	setp.gt.s32 	%p71, %r76, -1;
	setp.lt.s32 	%p72, %r76, %r33;
	and.pred  	%p73, %p71, %p72;
	and.pred  	%p74, %p1, %p73;
	not.pred 	%p75, %p74;
	@%p75 bra 	$L__BB0_34;
	ld.global.f32 	%f70, [%rd5+12];
	ld.global.f32 	%f71, [%rd6+12];
	fma.rn.f32 	%f84, %f70, %f71, %f84;
$L__BB0_34:
	add.s32 	%r90, %r90, 4;
$L__BB0_35:
	and.b32  	%r77, %r35, 3;
	setp.eq.s32 	%p76, %r77, 0;
	@%p76 bra 	$L__BB0_45;
	setp.eq.s32 	%p77, %r77, 1;
	@%p77 bra 	$L__BB0_42;
	add.s32 	%r24, %r7, %r90;
	setp.gt.s32 	%p78, %r24, -1;
	setp.lt.s32 	%p79, %r24, %r33;
	and.pred  	%p80, %p78, %p79;
	and.pred  	%p81, %p1, %p80;
	add.s32 	%r78, %r24, %r15;
	mul.wide.s32 	%rd26, %r78, 4;
	add.s64 	%rd7, %rd2, %rd26;
	not.pred 	%p82, %p81;
	@%p82 bra 	$L__BB0_39;
	add.s32 	%r79, %r90, %r16;
	ld.global.f32 	%f73, [%rd7];
	mul.wide.s32 	%rd27, %r79, 4;
	add.s64 	%rd28, %rd1, %rd27;
	ld.global.f32 	%f74, [%rd28];
	fma.rn.f32 	%f84, %f73, %f74, %f84;
$L__BB0_39:
	add.s32 	%r80, %r24, 1;
	setp.gt.s32 	%p83, %r80, -1;
	setp.lt.s32 	%p84, %r80, %r33;
	and.pred  	%p85, %p83, %p84;
	and.pred  	%p86, %p1, %p85;
	not.pred 	%p87, %p86;
	@%p87 bra 	$L__BB0_41;
	ld.global.f32 	%f75, [%rd7+4];
	cvt.u64.u32 	%rd29, %r16;
	cvt.s64.s32 	%rd30, %r90;
	add.s64 	%rd31, %rd30, %rd29;
	shl.b64 	%rd32, %rd31, 2;
	add.s64 	%rd33, %rd1, %rd32;
	ld.global.f32 	%f76, [%rd33+4];
	fma.rn.f32 	%f84, %f75, %f76, %f84;
$L__BB0_41:
	add.s32 	%r90, %r90, 2;
$L__BB0_42:
	setp.eq.s32 	%p88, %r10, 0;
	@%p88 bra 	$L__BB0_45;
	add.s32 	%r27, %r7, %r90;
	setp.gt.s32 	%p89, %r27, -1;
	setp.lt.s32 	%p90, %r27, %r33;
	and.pred  	%p91, %p89, %p90;
	and.pred  	%p92, %p1, %p91;
	not.pred 	%p93, %p92;
	@%p93 bra 	$L__BB0_45;
	add.s32 	%r81, %r27, %r15;
	add.s32 	%r82, %r90, %r16;
	mul.wide.s32 	%rd34, %r81, 4;
	add.s64 	%rd35, %rd2, %rd34;
	ld.global.f32 	%f77, [%rd35];
	mul.wide.s32 	%rd36, %r82, 4;
	add.s64 	%rd37, %rd1, %rd36;
	ld.global.f32 	%f78, [%rd37];
	fma.rn.f32 	%f84, %f77, %f78, %f84;
$L__BB0_45:
	add.s32 	%r87, %r87, 1;
	setp.ne.s32 	%p94, %r87, %r34;
	@%p94 bra 	$L__BB0_5;
	add.s32 	%r86, %r86, 1;
	setp.ne.s32 	%p95, %r86, %r30;
	@%p95 bra 	$L__BB0_4;
$L__BB0_47:
	setp.eq.s64 	%p96, %rd8, 0;
	@%p96 bra 	$L__BB0_49;
	cvta.to.global.u64 	%rd38, %rd8;
	mul.wide.u32 	%rd39, %r2, 4;
	add.s64 	%rd40, %rd38, %rd39;
	ld.global.f32 	%f79, [%rd40];
	add.f32 	%f84, %f84, %f79;
$L__BB0_49:
	ld.param.u64 	%rd44, [_Z21conv2d_forward_kernelPfS_S_S_iiiiiiiiiiiii_param_3];
	mad.lo.s32 	%r83, %r31, %r1, %r2;
	mad.lo.s32 	%r84, %r36, %r83, %r4;
	mad.lo.s32 	%r85, %r84, %r37, %r5;
	cvta.to.global.u64 	%rd41, %rd44;
	mul.wide.s32 	%rd42, %r85, 4;
	add.s64 	%rd43, %rd41, %rd42;
	st.global.f32 	[%rd43], %f84;
$L__BB0_50:
	ret;

}
	// .globl	_Z25max_pool2d_forward_kernelPfS_Piiiiiiiiiiiii
.visible .entry _Z25max_pool2d_forward_kernelPfS_Piiiiiiiiiiiii(
	.param .u64 .ptr .align 1 _Z25max_pool2d_forward_kernelPfS_Piiiiiiiiiiiii_param_0,
	.param .u64 .ptr .align 1 _Z25max_pool2d_forward_kernelPfS_Piiiiiiiiiiiii_param_1,
	.param .u64 .ptr .align 1 _Z25max_pool2d_forward_kernelPfS_Piiiiiiiiiiiii_param_2,
	.param .u32 _Z25max_pool2d_forward_kernelPfS_Piiiiiiiiiiiii_param_3,
	.param .u32 _Z25max_pool2d_forward_kernelPfS_Piiiiiiiiiiiii_param_4,
	.param .u32 _Z25max_pool2d_forward_kernelPfS_Piiiiiiiiiiiii_param_5,
	.param .u32 _Z25max_pool2d_forward_kernelPfS_Piiiiiiiiiiiii_param_6,
	.param .u32 _Z25max_pool2d_forward_kernelPfS_Piiiiiiiiiiiii_param_7,
	.param .u32 _Z25max_pool2d_forward_kernelPfS_Piiiiiiiiiiiii_param_8,
	.param .u32 _Z25max_pool2d_forward_kernelPfS_Piiiiiiiiiiiii_param_9,
	.param .u32 _Z25max_pool2d_forward_kernelPfS_Piiiiiiiiiiiii_param_10,
	.param .u32 _Z25max_pool2d_forward_kernelPfS_Piiiiiiiiiiiii_param_11,
	.param .u32 _Z25max_pool2d_forward_kernelPfS_Piiiiiiiiiiiii_param_12,
	.param .u32 _Z25max_pool2d_forward_kernelPfS_Piiiiiiiiiiiii_param_13,
	.param .u32 _Z25max_pool2d_forward_kernelPfS_Piiiiiiiiiiiii_param_14
)
{
	.reg .pred 	%p<57>;
	.reg .b32 	%r<114>;
	.reg .b32 	%f<37>;
	.reg .b64 	%rd<26>;

	ld.param.u64 	%rd4, [_Z25max_pool2d_forward_kernelPfS_Piiiiiiiiiiiii_param_0];
	ld.param.u64 	%rd3, [_Z25max_pool2d_forward_kernelPfS_Piiiiiiiiiiiii_param_2];
	ld.param.u32 	%r68, [_Z25max_pool2d_forward_kernelPfS_Piiiiiiiiiiiii_param_3];
	ld.param.u32 	%r57, [_Z25max_pool2d_forward_kernelPfS_Piiiiiiiiiiiii_param_4];
	ld.param.u32 	%r58, [_Z25max_pool2d_forward_kernelPfS_Piiiiiiiiiiiii_param_5];
	ld.param.u32 	%r59, [_Z25max_pool2d_forward_kernelPfS_Piiiiiiiiiiiii_param_6];
	ld.param.u32 	%r60, [_Z25max_pool2d_forward_kernelPfS_Piiiiiiiiiiiii_param_7];
	ld.param.u32 	%r61, [_Z25max_pool2d_forward_kernelPfS_Piiiiiiiiiiiii_param_8];
	ld.param.u32 	%r62, [_Z25max_pool2d_forward_kernelPfS_Piiiiiiiiiiiii_param_9];
	ld.param.u32 	%r63, [_Z25max_pool2d_forward_kernelPfS_Piiiiiiiiiiiii_param_10];
	ld.param.u32 	%r64, [_Z25max_pool2d_forward_kernelPfS_Piiiiiiiiiiiii_param_11];
	ld.param.u32 	%r65, [_Z25max_pool2d_forward_kernelPfS_Piiiiiiiiiiiii_param_12];
	ld.param.u32 	%r66, [_Z25max_pool2d_forward_kernelPfS_Piiiiiiiiiiiii_param_13];
	ld.param.u32 	%r67, [_Z25max_pool2d_forward_kernelPfS_Piiiiiiiiiiiii_param_14];
	cvta.to.global.u64 	%rd1, %rd4;
	mov.u32 	%r69, %ctaid.x;
	mov.u32 	%r70, %ntid.x;
	mov.u32 	%r71, %tid.x;
	mad.lo.s32 	%r1, %r69, %r70, %r71;
	mul.lo.s32 	%r72, %r57, %r68;
	mul.lo.s32 	%r73, %r72, %r60;
	mul.lo.s32 	%r74, %r73, %r61;
	setp.ge.s32 	%p2, %r1, %r74;
	mov.f32 	%f28, 0fFF800000;
	@%p2 bra 	$L__BB1_34;
	div.s32 	%r76, %r1, %r61;
	rem.s32 	%r2, %r76, %r60;
	mul.lo.s32 	%r3, %r61, %r60;
	setp.lt.s32 	%p3, %r62, 1;
	mov.b32 	%r104, -1;
	@%p3 bra 	$L__BB1_32;
	setp.lt.s32 	%p4, %r63, 1;
	mul.lo.s32 	%r78, %r2, %r64;
	sub.s32 	%r4, %r78, %r66;
	rem.s32 	%r79, %r1, %r61;
	mul.lo.s32 	%r5, %r79, %r65;
	sub.s32 	%r6, %r5, %r67;
	mul.lo.s32 	%r80, %r3, %r57;
	div.s32 	%r81, %r1, %r80;
	div.s32 	%r82, %r1, %r3;
	rem.s32 	%r83, %r82, %r57;
	mad.lo.s32 	%r7, %r81, %r57, %r83;
	@%p4 bra 	$L__BB1_32;
	and.b32  	%r8, %r63, 3;
	and.b32  	%r86, %r63, 2147483644;
	neg.s32 	%r9, %r86;
	add.s32 	%r10, %r6, 3;
	add.s32 	%r11, %r6, 1;
	add.s32 	%r12, %r6, 2;
	mul.lo.s32 	%r13, %r7, %r58;
	mov.f32 	%f28, 0fFF800000;
	mov.b32 	%r104, -1;
	mov.b32 	%r94, 0;
$L__BB1_4:
	setp.lt.u32 	%p5, %r63, 4;
	add.s32 	%r90, %r4, %r94;
	setp.gt.s32 	%p6, %r90, -1;
	setp.lt.s32 	%p7, %r90, %r58;
	and.pred  	%p1, %p6, %p7;
	add.s32 	%r91, %r90, %r13;
	mul.lo.s32 	%r16, %r91, %r59;
	mov.b32 	%r108, 0;
	@%p5 bra 	$L__BB1_19;
	add.s32 	%r100, %r10, %r16;
	add.s32 	%r99, %r11, %r16;
	add.s32 	%r97, %r12, %r16;
	add.s32 	%r96, %r6, %r16;
	mov.u32 	%r98, %r10;
	mov.u32 	%r101, %r9;
$L__BB1_6:
	add.s32 	%r28, %r98, -2;
	add.s32 	%r92, %r98, -3;
	setp.gt.s32 	%p8, %r92, -1;
	setp.lt.s32 	%p9, %r92, %r59;
	and.pred  	%p10, %p8, %p9;
	and.pred  	%p11, %p1, %p10;
	not.pred 	%p12, %p11;
	@%p12 bra 	$L__BB1_9;
	mul.wide.s32 	%rd5, %r96, 4;
	add.s64 	%rd6, %rd1, %rd5;
	ld.global.f32 	%f3, [%rd6];
	setp.leu.f32 	%p13, %f3, %f28;
	@%p13 bra 	$L__BB1_9;
	add.s32 	%r104, %r100, -3;
	mov.f32 	%f28, %f3;
$L__BB1_9:
	setp.gt.s32 	%p14, %r28, -1;
	setp.lt.s32 	%p15, %r28, %r59;
	and.pred  	%p16, %p14, %p15;
	and.pred  	%p17, %p1, %p16;
	not.pred 	%p18, %p17;
	@%p18 bra 	$L__BB1_12;
	mul.wide.s32 	%rd7, %r99, 4;
	add.s64 	%rd8, %rd1, %rd7;
	ld.global.f32 	%f5, [%rd8];
	setp.leu.f32 	%p19, %f5, %f28;
	@%p19 bra 	$L__BB1_12;
	add.s32 	%r104, %r100, -2;
	mov.f32 	%f28, %f5;
$L__BB1_12:
	add.s32 	%r93, %r28, 1;
	setp.gt.s32 	%p20, %r93, -1;
	setp.lt.s32 	%p21, %r93, %r59;
	and.pred  	%p22, %p20, %p21;
	and.pred  	%p23, %p1, %p22;
	not.pred 	%p24, %p23;
	@%p24 bra 	$L__BB1_15;
	mul.wide.s32 	%rd9, %r97, 4;
	add.s64 	%rd10, %rd1, %rd9;
	ld.global.f32 	%f7, [%rd10];
	setp.leu.f32 	%p25, %f7, %f28;
	@%p25 bra 	$L__BB1_15;
	add.s32 	%r104, %r100, -1;
	mov.f32 	%f28, %f7;
$L__BB1_15:
	setp.gt.s32 	%p26, %r98, -1;
	setp.lt.s32 	%p27, %r98, %r59;
	and.pred  	%p28, %p26, %p27;
	and.pred  	%p29, %p1, %p28;
	not.pred 	%p30, %p29;
	@%p30 bra 	$L__BB1_18;
	mul.wide.s32 	%rd11, %r100, 4;
	add.s64 	%rd12, %rd1, %rd11;
	ld.global.f32 	%f9, [%rd12];
	setp.leu.f32 	%p31, %f9, %f28;
	@%p31 bra 	$L__BB1_18;
	mov.f32 	%f28, %f9;
	mov.u32 	%r104, %r100;
$L__BB1_18:
	and.b32  	%r108, %r63, 2147483644;
	add.s32 	%r101, %r101, 4;
	add.s32 	%r100, %r100, 4;
	add.s32 	%r99, %r99, 4;
	add.s32 	%r98, %r98, 4;
	add.s32 	%r97, %r97, 4;
	add.s32 	%r96, %r96, 4;
	setp.ne.s32 	%p32, %r101, 0;
	@%p32 bra 	$L__BB1_6;
$L__BB1_19:
	setp.eq.s32 	%p33, %r8, 0;
	@%p33 bra 	$L__BB1_31;
	add.s32 	%r46, %r6, %r108;
	setp.gt.s32 	%p34, %r46, -1;
	setp.lt.s32 	%p35, %r46, %r59;
	and.pred  	%p36, %p34, %p35;
	and.pred  	%p38, %p1, %p36;
	not.pred 	%p39, %p38;
	@%p39 bra 	$L__BB1_23;
	add.s32 	%r47, %r46, %r16;
	mul.wide.s32 	%rd13, %r47, 4;
	add.s64 	%rd14, %rd1, %rd13;
	ld.global.f32 	%f13, [%rd14];
	setp.leu.f32 	%p40, %f13, %f28;
	@%p40 bra 	$L__BB1_23;
	mov.f32 	%f28, %f13;
	mov.u32 	%r104, %r47;
$L__BB1_23:
	setp.eq.s32 	%p41, %r8, 1;
	@%p41 bra 	$L__BB1_31;
	add.s32 	%r49, %r46, 1;
	setp.gt.s32 	%p42, %r49, -1;
	setp.lt.s32 	%p43, %r49, %r59;
	and.pred  	%p44, %p42, %p43;
	and.pred  	%p45, %p1, %p44;
	not.pred 	%p46, %p45;
	@%p46 bra 	$L__BB1_27;
	add.s32 	%r50, %r49, %r16;
	mul.wide.s32 	%rd15, %r50, 4;
	add.s64 	%rd16, %rd1, %rd15;
	ld.global.f32 	%f15, [%rd16];
	setp.leu.f32 	%p47, %f15, %f28;
	@%p47 bra 	$L__BB1_27;
	mov.f32 	%f28, %f15;
	mov.u32 	%r104, %r50;
$L__BB1_27:
	setp.eq.s32 	%p48, %r8, 2;
	@%p48 bra 	$L__BB1_31;
	add.s32 	%r52, %r46, 2;
	setp.gt.s32 	%p49, %r52, -1;
	setp.lt.s32 	%p50, %r52, %r59;
	and.pred  	%p51, %p49, %p50;
	and.pred  	%p52, %p1, %p51;
	not.pred 	%p53, %p52;
	@%p53 bra 	$L__BB1_31;
	add.s32 	%r53, %r52, %r16;
	mul.wide.s32 	%rd17, %r53, 4;
	add.s64 	%rd18, %rd1, %rd17;
	ld.global.f32 	%f17, [%rd18];
	setp.leu.f32 	%p54, %f17, %f28;
	@%p54 bra 	$L__BB1_31;
	mov.f32 	%f28, %f17;
	mov.u32 	%r104, %r53;
$L__BB1_31:
	add.s32 	%r94, %r94, 1;
	setp.ne.s32 	%p55, %r94, %r62;
	@%p55 bra 	$L__BB1_4;
$L__BB1_32:
	ld.param.u64 	%rd25, [_Z25max_pool2d_forward_kernelPfS_Piiiiiiiiiiiii_param_1];
	cvta.to.global.u64 	%rd19, %rd25;
	mul.wide.s32 	%rd20, %r1, 4;
	add.s64 	%rd21, %rd19, %rd20;
	st.global.f32 	[%rd21], %f28;
	setp.eq.s64 	%p56, %rd3, 0;
	@%p56 bra 	$L__BB1_34;
	cvta.to.global.u64 	%rd22, %rd3;
	add.s64 	%rd24, %rd22, %rd20;
	st.global.u32 	[%rd24], %r104;
$L__BB1_34:
	ret;

}


// ===== COMPILED SASS (sm_100) =====

	.target	sm_100

	.elftype	@"ET_EXEC"


//--------------------- .note.nv.tkinfo           --------------------------
	.section	.note.nv.tkinfo,"",@"SHT_NOTE"
	.sectionflags	@"SHF_NOTE_NV_TKINFO"
	.tkinfo
        /*0018*/ 	.word	0x00000002
        /*0030*/ 	.string	""
        /*0030*/ 	.string	"ptxas"
        /*0030*/ 	.string	"Cuda compilation tools, release 13.0, V13.0.88"
        /*0030*/ 	.string	"Build cuda_13.0.r13.0/compiler.36424714_0"
        /*0030*/ 	.string	"-arch sm_100 -m 64 "



//--------------------- .note.nv.cuinfo           --------------------------
	.section	.note.nv.cuinfo,"",@"SHT_NOTE"
	.sectionflags	@"SHF_NOTE_NV_CUINFO"
        /*0018*/ 	.short	0x0002
        /*001a*/ 	.short	0x0064
        /*001c*/ 	.short	0x0082
	.zero		2


//--------------------- .nv.info                  --------------------------
	.section	.nv.info,"",@"SHT_CUDA_INFO"
	.align	4


	//----- nvinfo : EIATTR_REGCOUNT
	.align		4
        /*0000*/ 	.byte	0x04, 0x2f
        /*0002*/ 	.short	(.L_1 - .L_0)
	.align		4
.L_0:
        /*0004*/ 	.word	index@(_Z21conv2d_forward_kernelPfS_S_S_iiiiiiiiiiiii)
        /*0008*/ 	.word	0x0000001e


	//----- nvinfo : EIATTR_FRAME_SIZE
	.align		4
.L_1:
        /*000c*/ 	.byte	0x04, 0x11
        /*000e*/ 	.short	(.L_3 - .L_2)
	.align		4
.L_2:
        /*0010*/ 	.word	index@(_Z21conv2d_forward_kernelPfS_S_S_iiiiiiiiiiiii)
        /*0014*/ 	.word	0x00000000


	//----- nvinfo : EIATTR_REGCOUNT
	.align		4
.L_3:
        /*0018*/ 	.byte	0x04, 0x2f
        /*001a*/ 	.short	(.L_5 - .L_4)
	.align		4
.L_4:
        /*001c*/ 	.word	index@(_Z25max_pool2d_forward_kernelPfS_Piiiiiiiiiiiii)
        /*0020*/ 	.word	0x0000001a


	//----- nvinfo : EIATTR_FRAME_SIZE
	.align		4
.L_5:
        /*0024*/ 	.byte	0x04, 0x11
        /*0026*/ 	.short	(.L_7 - .L_6)
	.align		4
.L_6:
        /*0028*/ 	.word	index@(_Z25max_pool2d_forward_kernelPfS_Piiiiiiiiiiiii)
        /*002c*/ 	.word	0x00000000


	//----- nvinfo : EIATTR_MIN_STACK_SIZE
	.align		4
.L_7:
        /*0030*/ 	.byte	0x04, 0x12
        /*0032*/ 	.short	(.L_9 - .L_8)
	.align		4
.L_8:
        /*0034*/ 	.word	index@(_Z25max_pool2d_forward_kernelPfS_Piiiiiiiiiiiii)
        /*0038*/ 	.word	0x00000000


	//----- nvinfo : EIATTR_MIN_STACK_SIZE
	.align		4
.L_9:
        /*003c*/ 	.byte	0x04, 0x12
        /*003e*/ 	.short	(.L_11 - .L_10)
	.align		4
.L_10:
        /*0040*/ 	.word	index@(_Z21conv2d_forward_kernelPfS_S_S_iiiiiiiiiiiii)
        /*0044*/ 	.word	0x00000000
.L_11:


//--------------------- .nv.compat                --------------------------
	.section	.nv.compat,"",@"SHT_CUDA_COMPAT_INFO"
	.align	4
        /*0000*/ 	.byte	0x02, 0x09, 0x00, 0x00, 0x02, 0x02, 0x01, 0x00, 0x02, 0x05, 0x05, 0x00, 0x03, 0x07, 0x01, 0x01
        /*0010*/ 	.byte	0x02, 0x03, 0x00, 0x00, 0x02, 0x06, 0x01, 0x00, 0x04, 0x0b, 0x08, 0x00, 0x09, 0x00, 0x00, 0x00
        /*0020*/ 	.byte	0x00, 0x00, 0x00, 0x00


//--------------------- .nv.info._Z25max_pool2d_forward_kernelPfS_Piiiiiiiiiiiii --------------------------
	.section	.nv.info._Z25max_pool2d_forward_kernelPfS_Piiiiiiiiiiiii,"",@"SHT_CUDA_INFO"
	.sectionflags	@""
	.align	4


	//----- nvinfo : EIATTR_CUDA_API_VERSION
	.align		4
        /*0000*/ 	.byte	0x04, 0x37
        /*0002*/ 	.short	(.L_13 - .L_12)
.L_12:
        /*0004*/ 	.word	0x00000082


	//----- nvinfo : EIATTR_KPARAM_INFO
	.align		4
.L_13:
        /*0008*/ 	.byte	0x04, 0x17
        /*000a*/ 	.short	(.L_15 - .L_14)
.L_14:
        /*000c*/ 	.word	0x00000000
        /*0010*/ 	.short	0x000e
        /*0012*/ 	.short	0x0044
        /*0014*/ 	.byte	0x00, 0xf0, 0x11, 0x00


	//----- nvinfo : EIATTR_KPARAM_INFO
	.align		4
.L_15:
        /*0018*/ 	.byte	0x04, 0x17
        /*001a*/ 	.short	(.L_17 - .L_16)
.L_16:
        /*001c*/ 	.word	0x00000000
        /*0020*/ 	.short	0x000d
        /*0022*/ 	.short	0x0040
        /*0024*/ 	.byte	0x00, 0xf0, 0x11, 0x00


	//----- nvinfo : EIATTR_KPARAM_INFO
	.align		4
.L_17:
        /*0028*/ 	.byte	0x04, 0x17
        /*002a*/ 	.short	(.L_19 - .L_18)
.L_18:
        /*002c*/ 	.word	0x00000000
        /*0030*/ 	.short	0x000c
        /*0032*/ 	.short	0x003c
        /*0034*/ 	.byte	0x00, 0xf0, 0x11, 0x00


	//----- nvinfo : EIATTR_KPARAM_INFO
	.align		4
.L_19:
        /*0038*/ 	.byte	0x04, 0x17
        /*003a*/ 	.short	(.L_21 - .L_20)
.L_20:
        /*003c*/ 	.word	0x00000000
        /*0040*/ 	.short	0x000b
        /*0042*/ 	.short	0x0038
        /*0044*/ 	.byte	0x00, 0xf0, 0x11, 0x00


	//----- nvinfo : EIATTR_KPARAM_INFO
	.align		4
.L_21:
        /*0048*/ 	.byte	0x04, 0x17
        /*004a*/ 	.short	(.L_23 - .L_22)
.L_22:
        /*004c*/ 	.word	0x00000000
        /*0050*/ 	.short	0x000a
        /*0052*/ 	.short	0x0034
        /*0054*/ 	.byte	0x00, 0xf0, 0x11, 0x00


	//----- nvinfo : EIATTR_KPARAM_INFO
	.align		4
.L_23:
        /*0058*/ 	.byte	0x04, 0x17
        /*005a*/ 	.short	(.L_25 - .L_24)
.L_24:
        /*005c*/ 	.word	0x00000000
        /*0060*/ 	.short	0x0009
        /*0062*/ 	.short	0x0030
        /*0064*/ 	.byte	0x00, 0xf0, 0x11, 0x00


	//----- nvinfo : EIATTR_KPARAM_INFO
	.align		4
.L_25:
        /*0068*/ 	.byte	0x04, 0x17
        /*006a*/ 	.short	(.L_27 - .L_26)
.L_26:
        /*006c*/ 	.word	0x00000000
        /*0070*/ 	.short	0x0008
        /*0072*/ 	.short	0x002c
        /*0074*/ 	.byte	0x00, 0xf0, 0x11, 0x00


	//----- nvinfo : EIATTR_KPARAM_INFO
	.align		4
.L_27:
        /*0078*/ 	.byte	0x04, 0x17
        /*007a*/ 	.short	(.L_29 - .L_28)
.L_28:
        /*007c*/ 	.word	0x00000000
        /*0080*/ 	.short	0x0007
        /*0082*/ 	.short	0x0028
        /*0084*/ 	.byte	0x00, 0xf0, 0x11, 0x00


	//----- nvinfo : EIATTR_KPARAM_INFO
	.align		4
.L_29:
        /*0088*/ 	.byte	0x04, 0x17
        /*008a*/ 	.short	(.L_31 - .L_30)
.L_30:
        /*008c*/ 	.word	0x00000000
        /*0090*/ 	.short	0x0006
        /*0092*/ 	.short	0x0024
        /*0094*/ 	.byte	0x00, 0xf0, 0x11, 0x00


	//----- nvinfo : EIATTR_KPARAM_INFO
	.align		4
.L_31:
        /*0098*/ 	.byte	0x04, 0x17
        /*009a*/ 	.short	(.L_33 - .L_32)
.L_32:
        /*009c*/ 	.word	0x00000000
        /*00a0*/ 	.short	0x0005
        /*00a2*/ 	.short	0x0020
        /*00a4*/ 	.byte	0x00, 0xf0, 0x11, 0x00


	//----- nvinfo : EIATTR_KPARAM_INFO
	.align		4
.L_33:
        /*00a8*/ 	.byte	0x04, 0x17
        /*00aa*/ 	.short	(.L_35 - .L_34)
.L_34:
        /*00ac*/ 	.word	0x00000000
        /*00b0*/ 	.short	0x0004
        /*00b2*/ 	.short	0x001c
        /*00b4*/ 	.byte	0x00, 0xf0, 0x11, 0x00


	//----- nvinfo : EIATTR_KPARAM_INFO
	.align		4
.L_35:
        /*00b8*/ 	.byte	0x04, 0x17
        /*00ba*/ 	.short	(.L_37 - .L_36)
.L_36:
        /*00bc*/ 	.word	0x00000000
        /*00c0*/ 	.short	0x0003
        /*00c2*/ 	.short	0x0018
        /*00c4*/ 	.byte	0x00, 0xf0, 0x11, 0x00


	//----- nvinfo : EIATTR_KPARAM_INFO
	.align		4
.L_37:
        /*00c8*/ 	.byte	0x04, 0x17
        /*00ca*/ 	.short	(.L_39 - .L_38)
.L_38:
        /*00cc*/ 	.word	0x00000000
        /*00d0*/ 	.short	0x0002
        /*00d2*/ 	.short	0x0010
        /*00d4*/ 	.byte	0x00, 0xf5, 0x21, 0x00


	//----- nvinfo : EIATTR_KPARAM_INFO
	.align		4
.L_39:
        /*00d8*/ 	.byte	0x04, 0x17
        /*00da*/ 	.short	(.L_41 - .L_40)
.L_40:
        /*00dc*/ 	.word	0x00000000
        /*00e0*/ 	.short	0x0001
        /*00e2*/ 	.short	0x0008
        /*00e4*/ 	.byte	0x00, 0xf5, 0x21, 0x00


	//----- nvinfo : EIATTR_KPARAM_INFO
	.align		4
.L_41:
        /*00e8*/ 	.byte	0x04, 0x17
        /*00ea*/ 	.short	(.L_43 - .L_42)
.L_42:
        /*00ec*/ 	.word	0x00000000
        /*00f0*/ 	.short	0x0000
        /*00f2*/ 	.short	0x0000
        /*00f4*/ 	.byte	0x00, 0xf5, 0x21, 0x00


	//----- nvinfo : EIATTR_SPARSE_MMA_MASK
	.align		4
.L_43:
        /*00f8*/ 	.byte	0x03, 0x50
        /*00fa*/ 	.short	0x0000


	//----- nvinfo : EIATTR_MAXREG_COUNT
	.align		4
        /*00fc*/ 	.byte	0x03, 0x1b
        /*00fe*/ 	.short	0x00ff


	//----- nvinfo : EIATTR_MERCURY_ISA_VERSION
	.align		4
        /*0100*/ 	.byte	0x03, 0x5f
        /*0102*/ 	.short	0x0101


	//----- nvinfo : EIATTR_VRC_CTA_INIT_COUNT
	.align		4
        /*0104*/ 	.byte	0x02, 0x4a
	.zero		1
	.zero		1


	//----- nvinfo : EIATTR_EXIT_INSTR_OFFSETS
	.align		4
        /*0108*/ 	.byte	0x04, 0x1c
        /*010a*/ 	.short	(.L_45 - .L_44)


	//   ....[0]....
.L_44:
        /*010c*/ 	.word	0x000000b0


	//   ....[1]....
        /*0110*/ 	.word	0x00001290


	//   ....[2]....
        /*0114*/ 	.word	0x000012d0


	//----- nvinfo : EIATTR_CRS_STACK_SIZE
	.align		4
.L_45:
        /*0118*/ 	.byte	0x04, 0x1e
        /*011a*/ 	.short	(.L_47 - .L_46)
.L_46:
        /*011c*/ 	.word	0x00000000


	//----- nvinfo : EIATTR_CBANK_PARAM_SIZE
	.align		4
.L_47:
        /*0120*/ 	.byte	0x03, 0x19
        /*0122*/ 	.short	0x0048


	//----- nvinfo : EIATTR_PARAM_CBANK
	.align		4
        /*0124*/ 	.byte	0x04, 0x0a
        /*0126*/ 	.short	(.L_49 - .L_48)
	.align		4
.L_48:
        /*0128*/ 	.word	index@(.nv.constant0._Z25max_pool2d_forward_kernelPfS_Piiiiiiiiiiiii)
        /*012c*/ 	.short	0x0380
        /*012e*/ 	.short	0x0048


	//----- nvinfo : EIATTR_SW_WAR
	.align		4
.L_49:
        /*0130*/ 	.byte	0x04, 0x36
        /*0132*/ 	.short	(.L_51 - .L_50)
.L_50:
        /*0134*/ 	.word	0x00000008
.L_51:


//--------------------- .nv.info._Z21conv2d_forward_kernelPfS_S_S_iiiiiiiiiiiii --------------------------
	.section	.nv.info._Z21conv2d_forward_kernelPfS_S_S_iiiiiiiiiiiii,"",@"SHT_CUDA_INFO"
	.sectionflags	@""
	.align	4


	//----- nvinfo : EIATTR_CUDA_API_VERSION
	.align		4
        /*0000*/ 	.byte	0x04, 0x37
        /*0002*/ 	.short	(.L_53 - .L_52)
.L_52:
        /*0004*/ 	.word	0x00000082


	//----- nvinfo : EIATTR_KPARAM_INFO
	.align		4
.L_53:
        /*0008*/ 	.byte	0x04, 0x17
        /*000a*/ 	.short	(.L_55 - .L_54)
.L_54:
        /*000c*/ 	.word	0x00000000
        /*0010*/ 	.short	0x0010
        /*0012*/ 	.short	0x0050
        /*0014*/ 	.byte	0x00, 0xf0, 0x11, 0x00


	//----- nvinfo : EIATTR_KPARAM_INFO
	.align		4
.L_55:
        /*0018*/ 	.byte	0x04, 0x17
        /*001a*/ 	.short	(.L_57 - .L_56)
.L_56:
        /*001c*/ 	.word	0x00000000
        /*0020*/ 	.short	0x000f
        /*0022*/ 	.short	0x004c
        /*0024*/ 	.byte	0x00, 0xf0, 0x11, 0x00


	//----- nvinfo : EIATTR_KPARAM_INFO
	.align		4
.L_57:
        /*0028*/ 	.byte	0x04, 0x17
        /*002a*/ 	.short	(.L_59 - .L_58)
.L_58:
        /*002c*/ 	.word	0x00000000
        /*0030*/ 	.short	0x000e
        /*0032*/ 	.short	0x0048
        /*0034*/ 	.byte	0x00, 0xf0, 0x11, 0x00


	//----- nvinfo : EIATTR_KPARAM_INFO
	.align		4
.L_59:
        /*0038*/ 	.byte	0x04, 0x17
        /*003a*/ 	.short	(.L_61 - .L_60)
.L_60:
        /*003c*/ 	.word	0x00000000
        /*0040*/ 	.short	0x000d
        /*0042*/ 	.short	0x0044
        /*0044*/ 	.byte	0x00, 0xf0, 0x11, 0x00


	//----- nvinfo : EIATTR_KPARAM_INFO
	.align		4
.L_61:
        /*0048*/ 	.byte	0x04, 0x17
        /*004a*/ 	.short	(.L_63 - .L_62)
.L_62:
        /*004c*/ 	.word	0x00000000
        /*0050*/ 	.short	0x000c
        /*0052*/ 	.short	0x0040
        /*0054*/ 	.byte	0x00, 0xf0, 0x11, 0x00


	//----- nvinfo : EIATTR_KPARAM_INFO
	.align		4
.L_63:
        /*0058*/ 	.byte	0x04, 0x17
        /*005a*/ 	.short	(.L_65 - .L_64)
.L_64:
        /*005c*/ 	.word	0x00000000
        /*0060*/ 	.short	0x000b
        /*0062*/ 	.short	0x003c
        /*0064*/ 	.byte	0x00, 0xf0, 0x11, 0x00


	//----- nvinfo : EIATTR_KPARAM_INFO
	.align		4
.L_65:
        /*0068*/ 	.byte	0x04, 0x17
        /*006a*/ 	.short	(.L_67 - .L_66)
.L_66:
        /*006c*/ 	.word	0x00000000
        /*0070*/ 	.short	0x000a
        /*0072*/ 	.short	0x0038
        /*0074*/ 	.byte	0x00, 0xf0, 0x11, 0x00


	//----- nvinfo : EIATTR_KPARAM_INFO
	.align		4
.L_67:
        /*0078*/ 	.byte	0x04, 0x17
        /*007a*/ 	.short	(.L_69 - .L_68)
.L_68:
        /*007c*/ 	.word	0x00000000
        /*0080*/ 	.short	0x0009
        /*0082*/ 	.short	0x0034
        /*0084*/ 	.byte	0x00, 0xf0, 0x11, 0x00


	//----- nvinfo : EIATTR_KPARAM_INFO
	.align		4
.L_69:
        /*0088*/ 	.byte	0x04, 0x17
        /*008a*/ 	.short	(.L_71 - .L_70)
.L_70:
        /*008c*/ 	.word	0x00000000
        /*0090*/ 	.short	0x0008
        /*0092*/ 	.short	0x0030
        /*0094*/ 	.byte	0x00, 0xf0, 0x11, 0x00


	//----- nvinfo : EIATTR_KPARAM_INFO
	.align		4
.L_71:
        /*0098*/ 	.byte	0x04, 0x17
        /*009a*/ 	.short	(.L_73 - .L_72)
.L_72:
        /*009c*/ 	.word	0x00000000
        /*00a0*/ 	.short	0x0007
        /*00a2*/ 	.short	0x002c
        /*00a4*/ 	.byte	0x00, 0xf0, 0x11, 0x00


	//----- nvinfo : EIATTR_KPARAM_INFO
	.align		4
.L_73:
        /*00a8*/ 	.byte	0x04, 0x17
        /*00aa*/ 	.short	(.L_75 - .L_74)
.L_74:
        /*00ac*/ 	.word	0x00000000
        /*00b0*/ 	.short	0x0006
        /*00b2*/ 	.short	0x0028
        /*00b4*/ 	.byte	0x00, 0xf0, 0x11, 0x00


	//----- nvinfo : EIATTR_KPARAM_INFO
	.align		4
.L_75:
        /*00b8*/ 	.byte	0x04, 0x17
        /*00ba*/ 	.short	(.L_77 - .L_76)
.L_76:
        /*00bc*/ 	.word	0x00000000
        /*00c0*/ 	.short	0x0005
        /*00c2*/ 	.short	0x0024
        /*00c4*/ 	.byte	0x00, 0xf0, 0x11, 0x00


	//----- nvinfo : EIATTR_KPARAM_INFO
	.align		4
.L_77:
        /*00c8*/ 	.byte	0x04, 0x17
        /*00ca*/ 	.short	(.L_79 - .L_78)
.L_78:
        /*00cc*/ 	.word	0x00000000
        /*00d0*/ 	.short	0x0004
        /*00d2*/ 	.short	0x0020
        /*00d4*/ 	.byte	0x00, 0xf0, 0x11, 0x00


	//----- nvinfo : EIATTR_KPARAM_INFO
	.align		4
.L_79:
        /*00d8*/ 	.byte	0x04, 0x17
        /*00da*/ 	.short	(.L_81 - .L_80)
.L_80:
        /*00dc*/ 	.word	0x00000000
        /*00e0*/ 	.short	0x0003
        /*00e2*/ 	.short	0x0018
        /*00e4*/ 	.byte	0x00, 0xf5, 0x21, 0x00


	//----- nvinfo : EIATTR_KPARAM_INFO
	.align		4
.L_81:
        /*00e8*/ 	.byte	0x04, 0x17
        /*00ea*/ 	.short	(.L_83 - .L_82)
.L_82:
        /*00ec*/ 	.word	0x00000000
        /*00f0*/ 	.short	0x0002
        /*00f2*/ 	.short	0x0010
        /*00f4*/ 	.byte	0x00, 0xf5, 0x21, 0x00


	//----- nvinfo : EIATTR_KPARAM_INFO
	.align		4
.L_83:
        /*00f8*/ 	.byte	0x04, 0x17
        /*00fa*/ 	.short	(.L_85 - .L_84)
.L_84:
        /*00fc*/ 	.word	0x00000000
        /*0100*/ 	.short	0x0001
        /*0102*/ 	.short	0x0008
        /*0104*/ 	.byte	0x00, 0xf5, 0x21, 0x00


	//----- nvinfo : EIATTR_KPARAM_INFO
	.align		4
.L_85:
        /*0108*/ 	.byte	0x04, 0x17
        /*010a*/ 	.short	(.L_87 - .L_86)
.L_86:
        /*010c*/ 	.word	0x00000000
        /*0110*/ 	.short	0x0000
        /*0112*/ 	.short	0x0000
        /*0114*/ 	.byte	0x00, 0xf5, 0x21, 0x00


	//----- nvinfo : EIATTR_SPARSE_MMA_MASK
	.align		4
.L_87:
        /*0118*/ 	.byte	0x03, 0x50
        /*011a*/ 	.short	0x0000


	//----- nvinfo : EIATTR_MAXREG_COUNT
	.align		4
        /*011c*/ 	.byte	0x03, 0x1b
        /*011e*/ 	.short	0x00ff


	//----- nvinfo : EIATTR_MERCURY_ISA_VERSION
	.align		4
        /*0120*/ 	.byte	0x03, 0x5f
        /*0122*/ 	.short	0x0101


	//----- nvinfo : EIATTR_VRC_CTA_INIT_COUNT
	.align		4
        /*0124*/ 	.byte	0x02, 0x4a
	.zero		1
	.zero		1


	//----- nvinfo : EIATTR_EXIT_INSTR_OFFSETS
	.align		4
        /*0128*/ 	.byte	0x04, 0x1c
        /*012a*/ 	.short	(.L_89 - .L_88)


	//   ....[0]....
.L_88:
        /*012c*/ 	.word	0x000000f0


	//   ....[1]....
        /*0130*/ 	.word	0x000010d0


	//----- nvinfo : EIATTR_CRS_STACK_SIZE
	.align		4
.L_89:
        /*0134*/ 	.byte	0x04, 0x1e
        /*0136*/ 	.short	(.L_91 - .L_90)
.L_90:
        /*0138*/ 	.word	0x00000000


	//----- nvinfo : EIATTR_CBANK_PARAM_SIZE
	.align		4
.L_91:
        /*013c*/ 	.byte	0x03, 0x19
        /*013e*/ 	.short	0x0054


	//----- nvinfo : EIATTR_PARAM_CBANK
	.align		4
        /*0140*/ 	.byte	0x04, 0x0a
        /*0142*/ 	.short	(.L_93 - .L_92)
	.align		4
.L_92:
        /*0144*/ 	.word	index@(.nv.constant0._Z21conv2d_forward_kernelPfS_S_S_iiiiiiiiiiiii)
        /*0148*/ 	.short	0x0380
        /*014a*/ 	.short	0x0054


	//----- nvinfo : EIATTR_SW_WAR
	.align		4
.L_93:
        /*014c*/ 	.byte	0x04, 0x36
        /*014e*/ 	.short	(.L_95 - .L_94)
.L_94:
        /*0150*/ 	.word	0x00000008
.L_95:


//--------------------- .nv.callgraph             --------------------------
	.section	.nv.callgraph,"",@"SHT_CUDA_CALLGRAPH"
	.align	4
	.sectionentsize	8
	.align		4
        /*0000*/ 	.word	0x00000000
	.align		4
        /*0004*/ 	.word	0xffffffff
	.align		4
        /*0008*/ 	.word	0x00000000
	.align		4
        /*000c*/ 	.word	0xfffffffe
	.align		4
        /*0010*/ 	.word	0x00000000
	.align		4
        /*0014*/ 	.word	0xfffffffd
	.align		4
        /*0018*/ 	.word	0x00000000
	.align		4
        /*001c*/ 	.word	0xfffffffc


//--------------------- .text._Z25max_pool2d_forward_kernelPfS_Piiiiiiiiiiiii --------------------------
	.section	.text._Z25max_pool2d_forward_kernelPfS_Piiiiiiiiiiiii,"ax",@progbits
	.align	128
        .global         _Z25max_pool2d_forward_kernelPfS_Piiiiiiiiiiiii
        .type           _Z25max_pool2d_forward_kernelPfS_Piiiiiiiiiiiii,@function
        .size           _Z25max_pool2d_forward_kernelPfS_Piiiiiiiiiiiii,(.L_x_29 - _Z25max_pool2d_forward_kernelPfS_Piiiiiiiiiiiii)
        .other          _Z25max_pool2d_forward_kernelPfS_Piiiiiiiiiiiii,@"STO_CUDA_ENTRY STV_DEFAULT"
_Z25max_pool2d_forward_kernelPfS_Piiiiiiiiiiiii:
.text._Z25max_pool2d_forward_kernelPfS_Piiiiiiiiiiiii:
[----:B------:R-:W-:Y:S01]  /*0000*/  LDC R1, c[0x0][0x37c] ;  /* 0x0000df00ff017b82 */ /* 0x000fe20000000800 */
[----:B------:R-:W0:Y:S07]  /*0010*/  S2R R9, SR_TID.X ;  /* 0x0000000000097919 */ /* 0x000e2e0000002100 */
[----:B------:R-:W1:Y:S08]  /*0020*/  LDC.64 R2, c[0x0][0x398] ;  /* 0x0000e600ff027b82 */ /* 0x000e700000000a00 */
[----:B------:R-:W2:Y:S08]  /*0030*/  LDC.64 R6, c[0x0][0x3a8] ;  /* 0x0000ea00ff067b82 */ /* 0x000eb00000000a00 */
[----:B------:R-:W0:Y:S08]  /*0040*/  S2UR UR4, SR_CTAID.X ;  /* 0x00000000000479c3 */ /* 0x000e300000002500 */
[----:B------:R-:W0:Y:S01]  /*0050*/  LDC R0, c[0x0][0x360] ;  /* 0x0000d800ff007b82 */ /* 0x000e220000000800 */
[----:B-1----:R-:W-:-:S04]  /*0060*/  IMAD R5, R3, R2, RZ ;  /* 0x0000000203057224 */ /* 0x002fc800078e02ff */
[----:B--2---:R-:W-:-:S04]  /*0070*/  IMAD R2, R5, R6, RZ ;  /* 0x0000000605027224 */ /* 0x004fc800078e02ff */
[----:B------:R-:W-:Y:S02]  /*0080*/  IMAD R5, R2, R7, RZ ;  /* 0x0000000702057224 */ /* 0x000fe400078e02ff */
[----:B0-----:R-:W-:-:S05]  /*0090*/  IMAD R0, R0, UR4, R9 ;  /* 0x0000000400007c24 */ /* 0x001fca000f8e0209 */
[----:B------:R-:W-:-:S13]  /*00a0*/  ISETP.GE.AND P0, PT, R0, R5, PT ;  /* 0x000000050000720c */ /* 0x000fda0003f06270 */
[----:B------:R-:W-:Y:S05]  /*00b0*/  @P0 EXIT ;  /* 0x000000000000094d */ /* 0x000fea0003800000 */
[----:B------:R-:W-:Y:S01]  /*00c0*/  IABS R2, R7 ;  /* 0x0000000700027213 */ /* 0x000fe20000000000 */
[----:B------:R-:W0:Y:S01]  /*00d0*/  LDCU UR4, c[0x0][0x3b0] ;  /* 0x00007600ff0477ac */ /* 0x000e220008000800 */
[----:B------:R-:W-:Y:S02]  /*00e0*/  IABS R12, R0 ;  /* 0x00000000000c7213 */ /* 0x000fe40000000000 */
[----:B------:R-:W1:Y:S01]  /*00f0*/  I2F.RP R5, R2 ;  /* 0x0000000200057306 */ /* 0x000e620000209400 */
[----:B------:R-:W-:Y:S01]  /*0100*/  IABS R4, R6 ;  /* 0x0000000600047213 */ /* 0x000fe20000000000 */
[----:B------:R-:W2:Y:S06]  /*0110*/  LDCU.64 UR10, c[0x0][0x358] ;  /* 0x00006b00ff0a77ac */ /* 0x000eac0008000a00 */
[----:B------:R-:W3:Y:S01]  /*0120*/  I2F.RP R14, R4 ;  /* 0x00000004000e7306 */ /* 0x000ee20000209400 */
[----:B0-----:R-:W-:-:S07]  /*0130*/  UISETP.GE.AND UP0, UPT, UR4, 0x1, UPT ;  /* 0x000000010400788c */ /* 0x001fce000bf06270 */
[----:B-1----:R-:W0:Y:S08]  /*0140*/  MUFU.RCP R5, R5 ;  /* 0x0000000500057308 */ /* 0x002e300000001000 */
[----:B---3--:R-:W-:Y:S01]  /*0150*/  MUFU.RCP R14, R14 ;  /* 0x0000000e000e7308 */ /* 0x008fe20000001000 */
[----:B0-----:R-:W-:Y:S01]  /*0160*/  VIADD R8, R5, 0xffffffe ;  /* 0x0ffffffe05087836 */ /* 0x001fe20000000000 */
[----:B------:R-:W-:-:S06]  /*0170*/  LOP3.LUT R5, R0, R7, RZ, 0x3c, !PT ;  /* 0x0000000700057212 */ /* 0x000fcc00078e3cff */
[----:B------:R0:W1:Y:S01]  /*0180*/  F2I.FTZ.U32.TRUNC.NTZ R9, R8 ;  /* 0x0000000800097305 */ /* 0x000062000021f000 */
[----:B------:R-:W-:Y:S01]  /*0190*/  ISETP.GE.AND P2, PT, R5, RZ, PT ;  /* 0x000000ff0500720c */ /* 0x000fe20003f46270 */
[----:B0-----:R-:W-:Y:S02]  /*01a0*/  IMAD.MOV.U32 R8, RZ, RZ, RZ ;  /* 0x000000ffff087224 */ /* 0x001fe400078e00ff */
[----:B-1----:R-:W-:-:S04]  /*01b0*/  IMAD.MOV R11, RZ, RZ, -R9 ;  /* 0x000000ffff0b7224 */ /* 0x002fc800078e0a09 */
[----:B------:R-:W-:-:S04]  /*01c0*/  IMAD R11, R11, R2, RZ ;  /* 0x000000020b0b7224 */ /* 0x000fc800078e02ff */
[----:B------:R-:W-:Y:S01]  /*01d0*/  IMAD.HI.U32 R10, R9, R11, R8 ;  /* 0x0000000b090a7227 */ /* 0x000fe200078e0008 */
[----:B------:R-:W-:Y:S02]  /*01e0*/  MOV R9, R12 ;  /* 0x0000000c00097202 */ /* 0x000fe40000000f00 */
[----:B------:R-:W-:Y:S02]  /*01f0*/  IADD3 R12, PT, PT, R14, 0xffffffe, RZ ;  /* 0x0ffffffe0e0c7810 */ /* 0x000fe40007ffe0ff */
[----:B------:R-:W-:Y:S01]  /*0200*/  LOP3.LUT R8, RZ, R7, RZ, 0x33, !PT ;  /* 0x00000007ff087212 */ /* 0x000fe200078e33ff */
[----:B------:R-:W-:Y:S01]  /*0210*/  IMAD.HI.U32 R10, R10, R9, RZ ;  /* 0x000000090a0a7227 */ /* 0x000fe200078e00ff */
[----:B------:R0:W1:Y:S03]  /*0220*/  F2I.FTZ.U32.TRUNC.NTZ R13, R12 ;  /* 0x0000000c000d7305 */ /* 0x000066000021f000 */
[----:B------:R-:W-:-:S04]  /*0230*/  IMAD.MOV R11, RZ, RZ, -R10 ;  /* 0x000000ffff0b7224 */ /* 0x000fc800078e0a0a */
[----:B------:R-:W-:Y:S02]  /*0240*/  IMAD R11, R2, R11, R9 ;  /* 0x0000000b020b7224 */ /* 0x000fe400078e0209 */
[----:B0-----:R-:W-:-:S03]  /*0250*/  IMAD.MOV.U32 R12, RZ, RZ, RZ ;  /* 0x000000ffff0c7224 */ /* 0x001fc600078e00ff */
[----:B------:R-:W-:Y:S02]  /*0260*/  ISETP.GT.U32.AND P1, PT, R2, R11, PT ;  /* 0x0000000b0200720c */ /* 0x000fe40003f24070 */
[----:B-1----:R-:W-:-:S05]  /*0270*/  IADD3 R5, PT, PT, RZ, -R13, RZ ;  /* 0x8000000dff057210 */ /* 0x002fca0007ffe0ff */
[----:B------:R-:W-:-:S04]  /*0280*/  IMAD R5, R5, R4, RZ ;  /* 0x0000000405057224 */ /* 0x000fc800078e02ff */
[----:B------:R-:W-:-:S04]  /*0290*/  IMAD.HI.U32 R12, R13, R5, R12 ;  /* 0x000000050d0c7227 */ /* 0x000fc800078e000c */
[----:B------:R-:W-:Y:S02]  /*02a0*/  @!P1 IMAD.IADD R11, R11, 0x1, -R2 ;  /* 0x000000010b0b9824 */ /* 0x000fe400078e0a02 */
[----:B------:R-:W-:-:S03]  /*02b0*/  @!P1 VIADD R10, R10, 0x1 ;  /* 0x000000010a0a9836 */ /* 0x000fc60000000000 */
[----:B------:R-:W-:-:S13]  /*02c0*/  ISETP.GE.U32.AND P0, PT, R11, R2, PT ;  /* 0x000000020b00720c */ /* 0x000fda0003f06070 */
[----:B------:R-:W-:Y:S01]  /*02d0*/  @P0 VIADD R10, R10, 0x1 ;  /* 0x000000010a0a0836 */ /* 0x000fe20000000000 */
[----:B------:R-:W-:-:S03]  /*02e0*/  ISETP.NE.AND P0, PT, R7, RZ, PT ;  /* 0x000000ff0700720c */ /* 0x000fc60003f05270 */
[----:B------:R-:W-:-:S05]  /*02f0*/  @!P2 IMAD.MOV R10, RZ, RZ, -R10 ;  /* 0x000000ffff0aa224 */ /* 0x000fca00078e0a0a */
[----:B------:R-:W-:-:S04]  /*0300*/  SEL R10, R8, R10, !P0 ;  /* 0x0000000a080a7207 */ /* 0x000fc80004000000 */
[----:B------:R-:W-:Y:S02]  /*0310*/  IABS R14, R10 ;  /* 0x0000000a000e7213 */ /* 0x000fe40000000000 */
[----:B------:R-:W-:Y:S02]  /*0320*/  ISETP.GE.AND P3, PT, R10, RZ, PT ;  /* 0x000000ff0a00720c */ /* 0x000fe40003f66270 */
[----:B------:R-:W-:-:S05]  /*0330*/  MOV R5, R14 ;  /* 0x0000000e00057202 */ /* 0x000fca0000000f00 */
[----:B------:R-:W-:-:S04]  /*0340*/  IMAD.HI.U32 R12, R12, R5, RZ ;  /* 0x000000050c0c7227 */ /* 0x000fc800078e00ff */
[----:B------:R-:W-:-:S04]  /*0350*/  IMAD.MOV R12, RZ, RZ, -R12 ;  /* 0x000000ffff0c7224 */ /* 0x000fc800078e0a0c */
[----:B------:R-:W-:-:S05]  /*0360*/  IMAD R5, R4, R12, R5 ;  /* 0x0000000c04057224 */ /* 0x000fca00078e0205 */
[----:B------:R-:W-:-:S13]  /*0370*/  ISETP.GT.U32.AND P1, PT, R4, R5, PT ;  /* 0x000000050400720c */ /* 0x000fda0003f24070 */
[----:B------:R-:W-:Y:S01]  /*0380*/  @!P1 IMAD.IADD R5, R5, 0x1, -R4 ;  /* 0x0000000105059824 */ /* 0x000fe200078e0a04 */
[----:B------:R-:W-:-:S04]  /*0390*/  ISETP.NE.AND P1, PT, R6, RZ, PT ;  /* 0x000000ff0600720c */ /* 0x000fc80003f25270 */
[----:B------:R-:W-:-:S13]  /*03a0*/  ISETP.GT.U32.AND P2, PT, R4, R5, PT ;  /* 0x000000050400720c */ /* 0x000fda0003f44070 */
[----:B------:R-:W-:Y:S01]  /*03b0*/  @!P2 IADD3 R5, PT, PT, R5, -R4, RZ ;  /* 0x800000040505a210 */ /* 0x000fe20007ffe0ff */
[----:B------:R-:W-:-:S04]  /*03c0*/  IMAD.MOV.U32 R4, RZ, RZ, -0x1 ;  /* 0xffffffffff047424 */ /* 0x000fc800078e00ff */
[----:B------:R-:W-:Y:S01]  /*03d0*/  IMAD.MOV.U32 R10, RZ, RZ, R5 ;  /* 0x000000ffff0a7224 */ /* 0x000fe200078e0005 */
[----:B------:R-:W-:-:S03]  /*03e0*/  MOV R5, 0xff800000 ;  /* 0xff80000000057802 */ /* 0x000fc60000000f00 */
[----:B------:R-:W-:Y:S01]  /*03f0*/  @!P3 IMAD.MOV R10, RZ, RZ, -R10 ;  /* 0x000000ffff0ab224 */ /* 0x000fe200078e0a0a */
[----:B------:R-:W-:Y:S01]  /*0400*/  @!P1 LOP3.LUT R10, RZ, R6, RZ, 0x33, !PT ;  /* 0x00000006ff0a9212 */ /* 0x000fe200078e33ff */
[----:B--2---:R-:W-:Y:S06]  /*0410*/  BRA.U !UP0, `(.L_x_0) ;  /* 0x0000000d08847547 */ /* 0x004fec000b800000 */
[----:B------:R-:W0:Y:S02]  /*0420*/  LDCU UR6, c[0x0][0x3b4] ;  /* 0x00007680ff0677ac */ /* 0x000e240008000800 */
[----:B0-----:R-:W-:-:S09]  /*0430*/  UISETP.GE.AND UP0, UPT, UR6, 0x1, UPT ;  /* 0x000000010600788c */ /* 0x001fd2000bf06270 */
[----:B------:R-:W-:Y:S05]  /*0440*/  BRA.U !UP0, `(.L_x_0) ;  /* 0x0000000d08787547 */ /* 0x000fea000b800000 */
[----:B------:R-:W-:Y:S01]  /*0450*/  IMAD R6, R6, R7, RZ ;  /* 0x0000000706067224 */ /* 0x000fe200078e02ff */
[----:B------:R-:W-:Y:S01]  /*0460*/  IABS R12, R3 ;  /* 0x00000003000c7213 */ /* 0x000fe20000000000 */
[----:B------:R-:W0:Y:S01]  /*0470*/  LDCU UR7, c[0x0][0x3bc] ;  /* 0x00007780ff0777ac */ /* 0x000e220008000800 */
[----:B------:R-:W-:Y:S01]  /*0480*/  ISETP.GT.U32.AND P6, PT, R2, R11, PT ;  /* 0x0000000b0200720c */ /* 0x000fe20003fc4070 */
[----:B------:R-:W-:Y:S01]  /*0490*/  IMAD R13, R6, R3, RZ ;  /* 0x00000003060d7224 */ /* 0x000fe200078e02ff */
[-C--:B------:R-:W-:Y:S01]  /*04a0*/  IABS R7, R6.reuse ;  /* 0x0000000600077213 */ /* 0x080fe20000000000 */
[----:B------:R-:W1:Y:S01]  /*04b0*/  I2F.RP R17, R12 ;  /* 0x0000000c00117306 */ /* 0x000e620000209400 */
[----:B------:R-:W-:Y:S01]  /*04c0*/  IABS R18, R6 ;  /* 0x0000000600127213 */ /* 0x000fe20000000000 */
[----:B------:R-:W2:Y:S01]  /*04d0*/  LDCU UR5, c[0x0][0x3b8] ;  /* 0x00007700ff0577ac */ /* 0x000ea20008000800 */
[----:B------:R-:W-:Y:S01]  /*04e0*/  IADD3 R2, PT, PT, R11, -R2, RZ ;  /* 0x800000020b027210 */ /* 0x000fe20007ffe0ff */
[----:B------:R-:W-:-:S03]  /*04f0*/  ULOP3.LUT UR4, UR6, 0x7ffffffc, URZ, 0xc0, !UPT ;  /* 0x7ffffffc06047892 */ /* 0x000fc6000f8ec0ff */
[----:B------:R-:W-:Y:S01]  /*0500*/  SEL R11, R2, R11, !P6 ;  /* 0x0000000b020b7207 */ /* 0x000fe20007000000 */
[----:B------:R-:W3:Y:S01]  /*0510*/  I2F.RP R14, R7 ;  /* 0x00000007000e7306 */ /* 0x000ee20000209400 */
[----:B------:R-:W-:-:S07]  /*0520*/  ULOP3.LUT UR6, UR6, 0x3, URZ, 0xc0, !UPT ;  /* 0x0000000306067892 */ /* 0x000fce000f8ec0ff */
[----:B-1----:R-:W-:Y:S08]  /*0530*/  MUFU.RCP R17, R17 ;  /* 0x0000001100117308 */ /* 0x002ff00000001000 */
[----:B---3--:R-:W1:Y:S02]  /*0540*/  MUFU.RCP R14, R14 ;  /* 0x0000000e000e7308 */ /* 0x008e640000001000 */
[----:B-1----:R-:W-:Y:S01]  /*0550*/  VIADD R4, R14, 0xffffffe ;  /* 0x0ffffffe0e047836 */ /* 0x002fe20000000000 */
[----:B------:R-:W-:-:S05]  /*0560*/  IABS R14, R13 ;  /* 0x0000000d000e7213 */ /* 0x000fca0000000000 */
[----:B------:R1:W3:Y:S02]  /*0570*/  F2I.FTZ.U32.TRUNC.NTZ R5, R4 ;  /* 0x0000000400057305 */ /* 0x0002e4000021f000 */
[----:B-1----:R-:W-:Y:S01]  /*0580*/  IMAD.MOV.U32 R4, RZ, RZ, RZ ;  /* 0x000000ffff047224 */ /* 0x002fe200078e00ff */
[----:B---3--:R-:W-:-:S05]  /*0590*/  IADD3 R16, PT, PT, RZ, -R5, RZ ;  /* 0x80000005ff107210 */ /* 0x008fca0007ffe0ff */
[----:B------:R-:W-:Y:S02]  /*05a0*/  IMAD R15, R16, R7, RZ ;  /* 0x00000007100f7224 */ /* 0x000fe400078e02ff */
[----:B------:R-:W-:Y:S02]  /*05b0*/  IMAD.MOV R16, RZ, RZ, -R18 ;  /* 0x000000ffff107224 */ /* 0x000fe400078e0a12 */
[----:B------:R-:W-:Y:S02]  /*05c0*/  IMAD.HI.U32 R4, R5, R15, R4 ;  /* 0x0000000f05047227 */ /* 0x000fe400078e0004 */
[----:B------:R-:W1:Y:S02]  /*05d0*/  I2F.RP R15, R14 ;  /* 0x0000000e000f7306 */ /* 0x000e640000209400 */
[----:B------:R-:W-:Y:S02]  /*05e0*/  VIADD R5, R17, 0xffffffe ;  /* 0x0ffffffe11057836 */ /* 0x000fe40000000000 */
[----:B------:R-:W-:-:S04]  /*05f0*/  IMAD.HI.U32 R4, R4, R9, RZ ;  /* 0x0000000904047227 */ /* 0x000fc800078e00ff */
[----:B------:R-:W-:Y:S01]  /*0600*/  IMAD R16, R4, R16, R9 ;  /* 0x0000001004107224 */ /* 0x000fe200078e0209 */
[----:B------:R-:W3:Y:S04]  /*0610*/  F2I.FTZ.U32.TRUNC.NTZ R5, R5 ;  /* 0x0000000500057305 */ /* 0x000ee8000021f000 */
[----:B------:R-:W-:-:S04]  /*0620*/  ISETP.GT.U32.AND P2, PT, R7, R16, PT ;  /* 0x000000100700720c */ /* 0x000fc80003f44070 */
[----:B-1----:R-:W1:Y:S01]  /*0630*/  MUFU.RCP R15, R15 ;  /* 0x0000000f000f7308 */ /* 0x002e620000001000 */
[----:B---3--:R-:W-:-:S08]  /*0640*/  IADD3 R17, PT, PT, RZ, -R5, RZ ;  /* 0x80000005ff117210 */ /* 0x008fd00007ffe0ff */
[-C--:B------:R-:W-:Y:S01]  /*0650*/  @!P2 IADD3 R16, PT, PT, R16, -R7.reuse, RZ ;  /* 0x800000071010a210 */ /* 0x080fe20007ffe0ff */
[----:B------:R-:W-:Y:S01]  /*0660*/  @!P2 VIADD R4, R4, 0x1 ;  /* 0x000000010404a836 */ /* 0x000fe20000000000 */
[----:B------:R-:W-:Y:S01]  /*0670*/  ISETP.NE.AND P2, PT, R6, RZ, PT ;  /* 0x000000ff0600720c */ /* 0x000fe20003f45270 */
[----:B------:R-:W-:Y:S01]  /*0680*/  IMAD R17, R17, R12, RZ ;  /* 0x0000000c11117224 */ /* 0x000fe200078e02ff */
[----:B------:R-:W-:Y:S02]  /*0690*/  ISETP.GE.U32.AND P1, PT, R16, R7, PT ;  /* 0x000000071000720c */ /* 0x000fe40003f26070 */
[----:B------:R-:W-:-:S04]  /*06a0*/  LOP3.LUT R7, R0, R6, RZ, 0x3c, !PT ;  /* 0x0000000600077212 */ /* 0x000fc800078e3cff */
[----:B------:R-:W-:Y:S02]  /*06b0*/  ISETP.GE.AND P3, PT, R7, RZ, PT ;  /* 0x000000ff0700720c */ /* 0x000fe40003f66270 */
[----:B-1----:R-:W-:-:S05]  /*06c0*/  IADD3 R7, PT, PT, R15, 0xffffffe, RZ ;  /* 0x0ffffffe0f077810 */ /* 0x002fca0007ffe0ff */
[----:B------:R-:W-:Y:S01]  /*06d0*/  @P1 VIADD R4, R4, 0x1 ;  /* 0x0000000104041836 */ /* 0x000fe20000000000 */
[----:B------:R-:W1:Y:S03]  /*06e0*/  F2I.FTZ.U32.TRUNC.NTZ R7, R7 ;  /* 0x0000000700077305 */ /* 0x000e66000021f000 */
[----:B------:R-:W-:Y:S02]  /*06f0*/  IMAD.MOV.U32 R15, RZ, RZ, R4 ;  /* 0x000000ffff0f7224 */ /* 0x000fe400078e0004 */
[----:B------:R-:W-:Y:S02]  /*0700*/  IMAD.MOV.U32 R4, RZ, RZ, RZ ;  /* 0x000000ffff047224 */ /* 0x000fe400078e00ff */
[----:B------:R-:W-:Y:S01]  /*0710*/  @!P3 IMAD.MOV R15, RZ, RZ, -R15 ;  /* 0x000000ffff0fb224 */ /* 0x000fe200078e0a0f */
[----:B------:R-:W-:Y:S01]  /*0720*/  @!P2 LOP3.LUT R15, RZ, R6, RZ, 0x33, !PT ;  /* 0x00000006ff0fa212 */ /* 0x000fe200078e33ff */
[----:B------:R-:W-:-:S03]  /*0730*/  IMAD.HI.U32 R4, R5, R17, R4 ;  /* 0x0000001105047227 */ /* 0x000fc600078e0004 */
[----:B------:R-:W-:Y:S02]  /*0740*/  IABS R16, R15 ;  /* 0x0000000f00107213 */ /* 0x000fe40000000000 */
[----:B------:R-:W-:Y:S02]  /*0750*/  ISETP.GE.AND P2, PT, R15, RZ, PT ;  /* 0x000000ff0f00720c */ /* 0x000fe40003f46270 */
[----:B-1----:R-:W-:Y:S01]  /*0760*/  IADD3 R6, PT, PT, RZ, -R7, RZ ;  /* 0x80000007ff067210 */ /* 0x002fe20007ffe0ff */
[----:B------:R-:W-:Y:S01]  /*0770*/  IMAD.MOV.U32 R17, RZ, RZ, R16 ;  /* 0x000000ffff117224 */ /* 0x000fe200078e0010 */
[----:B------:R-:W-:-:S03]  /*0780*/  IABS R16, R13 ;  /* 0x0000000d00107213 */ /* 0x000fc60000000000 */
[----:B------:R-:W-:Y:S02]  /*0790*/  IMAD.MOV.U32 R5, RZ, RZ, R6 ;  /* 0x000000ffff057224 */ /* 0x000fe400078e0006 */
[----:B------:R-:W-:-:S04]  /*07a0*/  IMAD.HI.U32 R4, R4, R17, RZ ;  /* 0x0000001104047227 */ /* 0x000fc800078e00ff */
[----:B------:R-:W-:Y:S01]  /*07b0*/  IMAD R5, R5, R14, RZ ;  /* 0x0000000e05057224 */ /* 0x000fe200078e02ff */
[----:B------:R-:W-:Y:S01]  /*07c0*/  IADD3 R4, PT, PT, -R4, RZ, RZ ;  /* 0x000000ff04047210 */ /* 0x000fe20007ffe1ff */
[----:B------:R-:W-:Y:S02]  /*07d0*/  IMAD.MOV.U32 R6, RZ, RZ, RZ ;  /* 0x000000ffff067224 */ /* 0x000fe400078e00ff */
[----:B------:R-:W-:Y:S02]  /*07e0*/  IMAD.MOV R16, RZ, RZ, -R16 ;  /* 0x000000ffff107224 */ /* 0x000fe400078e0a10 */
[----:B------:R-:W-:Y:S02]  /*07f0*/  IMAD.HI.U32 R6, R7, R5, R6 ;  /* 0x0000000507067227 */ /* 0x000fe400078e0006 */
[----:B------:R-:W2:Y:S02]  /*0800*/  LDC R7, c[0x0][0x3c0] ;  /* 0x0000f000ff077b82 */ /* 0x000ea40000000800 */
[----:B------:R-:W-:Y:S01]  /*0810*/  IMAD R5, R12, R4, R17 ;  /* 0x000000040c057224 */ /* 0x000fe200078e0211 */
[----:B------:R-:W-:Y:S01]  /*0820*/  MOV R4, R16 ;  /* 0x0000001000047202 */ /* 0x000fe20000000f00 */
[----:B------:R-:W-:-:S03]  /*0830*/  IMAD.HI.U32 R6, R6, R9, RZ ;  /* 0x0000000906067227 */ /* 0x000fc600078e00ff */
[----:B------:R-:W-:Y:S01]  /*0840*/  ISETP.GT.U32.AND P1, PT, R12, R5, PT ;  /* 0x000000050c00720c */ /* 0x000fe20003f24070 */
[----:B------:R-:W-:Y:S01]  /*0850*/  IMAD R9, R6, R4, R9 ;  /* 0x0000000406097224 */ /* 0x000fe200078e0209 */
[----:B------:R-:W-:-:S04]  /*0860*/  LOP3.LUT R4, R0, R13, RZ, 0x3c, !PT ;  /* 0x0000000d00047212 */ /* 0x000fc800078e3cff */
[----:B------:R-:W-:Y:S02]  /*0870*/  ISETP.GT.U32.AND P4, PT, R14, R9, PT ;  /* 0x000000090e00720c */ /* 0x000fe40003f84070 */
[----:B------:R-:W-:Y:S02]  /*0880*/  ISETP.GE.AND P3, PT, R4, RZ, PT ;  /* 0x000000ff0400720c */ /* 0x000fe40003f66270 */
[----:B------:R-:W0:Y:S03]  /*0890*/  LDC R4, c[0x0][0x3c4] ;  /* 0x0000f100ff047b82 */ /* 0x000e260000000800 */
[----:B------:R-:W-:Y:S02]  /*08a0*/  @!P1 IMAD.IADD R5, R5, 0x1, -R12 ;  /* 0x0000000105059824 */ /* 0x000fe400078e0a0c */
[----:B--2---:R-:W-:-:S03]  /*08b0*/  IMAD R10, R10, UR5, -R7 ;  /* 0x000000050a0a7c24 */ /* 0x004fc6000f8e0a07 */
[----:B------:R-:W-:Y:S01]  /*08c0*/  ISETP.GT.U32.AND P1, PT, R12, R5, PT ;  /* 0x000000050c00720c */ /* 0x000fe20003f24070 */
[----:B------:R-:W-:Y:S02]  /*08d0*/  @!P4 IMAD.IADD R9, R9, 0x1, -R14 ;  /* 0x000000010909c824 */ /* 0x000fe400078e0a0e */
[----:B------:R-:W-:Y:S01]  /*08e0*/  @!P4 VIADD R6, R6, 0x1 ;  /* 0x000000010606c836 */ /* 0x000fe20000000000 */
[----:B------:R-:W-:Y:S02]  /*08f0*/  ISETP.NE.AND P4, PT, R13, RZ, PT ;  /* 0x000000ff0d00720c */ /* 0x000fe40003f85270 */
[----:B------:R-:W-:-:S07]  /*0900*/  ISETP.GE.U32.AND P5, PT, R9, R14, PT ;  /* 0x0000000e0900720c */ /* 0x000fce0003fa6070 */
[----:B------:R-:W-:Y:S02]  /*0910*/  @!P1 IADD3 R5, PT, PT, R5, -R12, RZ ;  /* 0x8000000c05059210 */ /* 0x000fe40007ffe0ff */
[----:B------:R-:W-:-:S03]  /*0920*/  ISETP.GE.AND P1, PT, R0, RZ, PT ;  /* 0x000000ff0000720c */ /* 0x000fc60003f26270 */
[----:B------:R-:W-:Y:S02]  /*0930*/  @!P2 IMAD.MOV R5, RZ, RZ, -R5 ;  /* 0x000000ffff05a224 */ /* 0x000fe400078e0a05 */
[----:B------:R-:W-:Y:S01]  /*0940*/  @P5 VIADD R6, R6, 0x1 ;  /* 0x0000000106065836 */ /* 0x000fe20000000000 */
[----:B------:R-:W-:-:S03]  /*0950*/  ISETP.NE.AND P5, PT, R3, RZ, PT ;  /* 0x000000ff0300720c */ /* 0x000fc60003fa5270 */
[----:B------:R-:W-:Y:S01]  /*0960*/  @!P3 IMAD.MOV R6, RZ, RZ, -R6 ;  /* 0x000000ffff06b224 */ /* 0x000fe200078e0a06 */
[----:B------:R-:W-:-:S03]  /*0970*/  @!P4 LOP3.LUT R6, RZ, R13, RZ, 0x33, !PT ;  /* 0x0000000dff06c212 */ /* 0x000fc600078e33ff */
[----:B------:R-:W-:-:S04]  /*0980*/  @!P1 IADD3 R11, PT, PT, -R11, RZ, RZ ;  /* 0x000000ff0b0b9210 */ /* 0x000fc80007ffe1ff */
[----:B------:R-:W-:Y:S02]  /*0990*/  SEL R9, R8, R11, !P0 ;  /* 0x0000000b08097207 */ /* 0x000fe40004000000 */
[----:B------:R-:W-:-:S03]  /*09a0*/  @!P5 LOP3.LUT R5, RZ, R3, RZ, 0x33, !PT ;  /* 0x00000003ff05d212 */ /* 0x000fc600078e33ff */
[----:B0-----:R-:W-:Y:S01]  /*09b0*/  IMAD R9, R9, UR7, -R4 ;  /* 0x0000000709097c24 */ /* 0x001fe2000f8e0a04 */
[----:B------:R-:W-:Y:S01]  /*09c0*/  UIADD3 UR7, UPT, UPT, -UR4, URZ, URZ ;  /* 0x000000ff04077290 */ /* 0x000fe2000fffe1ff */
[----:B------:R-:W-:Y:S02]  /*09d0*/  IMAD R8, R6, R3, R5 ;  /* 0x0000000306087224 */ /* 0x000fe400078e0205 */
[----:B------:R-:W-:Y:S01]  /*09e0*/  IMAD.MOV.U32 R5, RZ, RZ, -0x800000 ;  /* 0xff800000ff057424 */ /* 0x000fe200078e00ff */
[C---:B------:R-:W-:Y:S01]  /*09f0*/  IADD3 R11, PT, PT, R9.reuse, 0x3, RZ ;  /* 0x00000003090b7810 */ /* 0x040fe20007ffe0ff */
[----:B------:R-:W-:Y:S01]  /*0a00*/  IMAD.MOV.U32 R4, RZ, RZ, -0x1 ;  /* 0xffffffffff047424 */ /* 0x000fe200078e00ff */
[----:B------:R-:W-:Y:S01]  /*0a10*/  UMOV UR4, URZ ;  /* 0x000000ff00047c82 */ /* 0x000fe20008000000 */
[C---:B------:R-:W-:Y:S02]  /*0a20*/  VIADD R12, R9.reuse, 0x1 ;  /* 0x00000001090c7836 */ /* 0x040fe40000000000 */
[----:B------:R-:W-:-:S07]  /*0a30*/  VIADD R13, R9, 0x2 ;  /* 0x00000002090d7836 */ /* 0x000fce0000000000 */
.L_x_17:
[----:B0-----:R-:W0:Y:S01]  /*0a40*/  LDCU.64 UR8, c[0x0][0x3b0] ;  /* 0x00007600ff0877ac */ /* 0x001e220008000a00 */
[----:B------:R-:W-:Y:S01]  /*0a50*/  IADD3 R3, PT, PT, R10, UR4, RZ ;  /* 0x000000040a037c10 */ /* 0x000fe2000fffe0ff */
[----:B------:R-:W1:Y:S01]  /*0a60*/  LDCU UR5, c[0x0][0x3a0] ;  /* 0x00007400ff0577ac */ /* 0x000e620008000800 */
[----:B------:R-:W-:Y:S02]  /*0a70*/  UIADD3 UR4, UPT, UPT, UR4, 0x1, URZ ;  /* 0x0000000104047890 */ /* 0x000fe4000fffe0ff */
[----:B0-----:R-:W-:Y:S02]  /*0a80*/  UISETP.GE.U32.AND UP1, UPT, UR9, 0x4, UPT ;  /* 0x000000040900788c */ /* 0x001fe4000bf26070 */
[----:B------:R-:W-:Y:S01]  /*0a90*/  UISETP.NE.AND UP0, UPT, UR4, UR8, UPT ;  /* 0x000000080400728c */ /* 0x000fe2000bf05270 */
[----:B-1----:R-:W-:Y:S01]  /*0aa0*/  ISETP.GE.AND P0, PT, R3, UR5, PT ;  /* 0x0000000503007c0c */ /* 0x002fe2000bf06270 */
[----:B------:R-:W-:Y:S01]  /*0ab0*/  IMAD R14, R8, UR5, R3 ;  /* 0x00000005080e7c24 */ /* 0x000fe2000f8e0203 */
[----:B------:R-:W-:-:S02]  /*0ac0*/  UMOV UR5, URZ ;  /* 0x000000ff00057c82 */ /* 0x000fc40008000000 */
[----:B------:R-:W-:Y:S02]  /*0ad0*/  ISETP.GT.AND P0, PT, R3, -0x1, !P0 ;  /* 0xffffffff0300780c */ /* 0x000fe40004704270 */
[----:B------:R-:W-:Y:S11]  /*0ae0*/  BRA.U !UP1, `(.L_x_1) ;  /* 0x0000000509087547 */ /* 0x000ff6000b800000 */
[----:B------:R-:W0:Y:S01]  /*0af0*/  LDC.64 R2, c[0x0][0x380] ;  /* 0x0000e000ff027b82 */ /* 0x000e220000000a00 */
[----:B------:R-:W1:Y:S01]  /*0b00*/  LDCU UR5, c[0x0][0x3a4] ;  /* 0x00007480ff0577ac */ /* 0x000e620008000800 */
[--C-:B------:R-:W-:Y:S01]  /*0b10*/  IMAD.MOV.U32 R15, RZ, RZ, R11.reuse ;  /* 0x000000ffff0f7224 */ /* 0x100fe200078e000b */
[----:B------:R-:W2:Y:S01]  /*0b20*/  LDCU UR12, c[0x0][0x3a4] ;  /* 0x00007480ff0c77ac */ /* 0x000ea20008000800 */
[----:B------:R-:W-:Y:S01]  /*0b30*/  ULOP3.LUT UR8, UR9, 0x7ffffffc, URZ, 0xc0, !UPT ;  /* 0x7ffffffc09087892 */ /* 0x000fe2000f8ec0ff */
[C---:B-1----:R-:W-:Y:S02]  /*0b40*/  IMAD R17, R14.reuse, UR5, R11 ;  /* 0x000000050e117c24 */ /* 0x042fe4000f8e020b */
[C---:B------:R-:W-:Y:S02]  /*0b50*/  IMAD R19, R14.reuse, UR5, R12 ;  /* 0x000000050e137c24 */ /* 0x040fe4000f8e020c */
[C---:B------:R-:W-:Y:S02]  /*0b60*/  IMAD R21, R14.reuse, UR5, R13 ;  /* 0x000000050e157c24 */ /* 0x040fe4000f8e020d */
[----:B------:R-:W-:Y:S01]  /*0b70*/  IMAD R23, R14, UR5, R9 ;  /* 0x000000050e177c24 */ /* 0x000fe2000f8e0209 */
[----:B--2---:R-:W-:-:S06]  /*0b80*/  UMOV UR5, UR7 ;  /* 0x0000000700057c82 */ /* 0x004fcc0008000000 */
.L_x_10:
[C---:B------:R-:W-:Y:S01]  /*0b90*/  VIADD R6, R15.reuse, 0xfffffffd ;  /* 0xfffffffd0f067836 */ /* 0x040fe20000000000 */
[C---:B------:R-:W-:Y:S01]  /*0ba0*/  IADD3 R16, PT, PT, R15.reuse, -0x2, RZ ;  /* 0xfffffffe0f107810 */ /* 0x040fe20007ffe0ff */
[C---:B------:R-:W-:Y:S01]  /*0bb0*/  VIADD R7, R15.reuse, 0xffffffff ;  /* 0xffffffff0f077836 */ /* 0x040fe20000000000 */
[----:B------:R-:W-:Y:S01]  /*0bc0*/  ISETP.GE.AND P3, PT, R15, UR12, PT ;  /* 0x0000000c0f007c0c */ /* 0x000fe2000bf66270 */
[----:B------:R-:W-:Y:S01]  /*0bd0*/  BSSY.RECONVERGENT B0, `(.L_x_2) ;  /* 0x0000012000007945 */ /* 0x000fe20003800200 */
[----:B------:R-:W-:Y:S02]  /*0be0*/  ISETP.GE.AND P4, PT, R6, UR12, PT ;  /* 0x0000000c06007c0c */ /* 0x000fe4000bf86270 */
[----:B------:R-:W-:Y:S02]  /*0bf0*/  ISETP.GE.AND P1, PT, R16, UR12, PT ;  /* 0x0000000c10007c0c */ /* 0x000fe4000bf26270 */
[----:B------:R-:W-:Y:S02]  /*0c00*/  ISETP.GT.AND P4, PT, R6, -0x1, !P4 ;  /* 0xffffffff0600780c */ /* 0x000fe40006784270 */
[----:B------:R-:W-:-:S02]  /*0c10*/  ISETP.GE.AND P2, PT, R7, UR12, PT ;  /* 0x0000000c07007c0c */ /* 0x000fc4000bf46270 */
[----:B------:R-:W-:Y:S02]  /*0c20*/  PLOP3.LUT P4, PT, P0, P4, PT, 0x80, 0x8 ;  /* 0x000000000008781c */ /* 0x000fe40000789070 */
[----:B------:R-:W-:Y:S02]  /*0c30*/  ISETP.GT.AND P3, PT, R15, -0x1, !P3 ;  /* 0xffffffff0f00780c */ /* 0x000fe40005f64270 */
[----:B------:R-:W-:Y:S02]  /*0c40*/  ISETP.GT.AND P1, PT, R16, -0x1, !P1 ;  /* 0xffffffff1000780c */ /* 0x000fe40004f24270 */
[----:B------:R-:W-:Y:S02]  /*0c50*/  ISETP.GT.AND P2, PT, R7, -0x1, !P2 ;  /* 0xffffffff0700780c */ /* 0x000fe40005744270 */
[----:B------:R-:W-:Y:S02]  /*0c60*/  PLOP3.LUT P3, PT, P0, P3, PT, 0x80, 0x8 ;  /* 0x000000000008781c */ /* 0x000fe40000767070 */
[----:B------:R-:W-:-:S02]  /*0c70*/  PLOP3.LUT P1, PT, P0, P1, PT, 0x80, 0x8 ;  /* 0x000000000008781c */ /* 0x000fc40000723070 */
[----:B------:R-:W-:Y:S01]  /*0c80*/  PLOP3.LUT P2, PT, P0, P2, PT, 0x80, 0x8 ;  /* 0x000000000008781c */ /* 0x000fe20000745070 */
[----:B------:R-:W-:-:S12]  /*0c90*/  @!P4 BRA `(.L_x_3) ;  /* 0x000000000014c947 */ /* 0x000fd80003800000 */
[----:B0-----:R-:W-:-:S06]  /*0ca0*/  IMAD.WIDE R6, R23, 0x4, R2 ;  /* 0x0000000417067825 */ /* 0x001fcc00078e0202 */
[----:B------:R-:W2:Y:S02]  /*0cb0*/  LDG.E R6, desc[UR10][R6.64] ;  /* 0x0000000a06067981 */ /* 0x000ea4000c1e1900 */
[----:B--2---:R-:W-:-:S13]  /*0cc0*/  FSETP.GT.AND P4, PT, R6, R5, PT ;  /* 0x000000050600720b */ /* 0x004fda0003f84000 */
[----:B------:R-:W-:Y:S01]  /*0cd0*/  @P4 IMAD.MOV.U32 R5, RZ, RZ, R6 ;  /* 0x000000ffff054224 */ /* 0x000fe200078e0006 */
[----:B------:R-:W-:-:S07]  /*0ce0*/  @P4 IADD3 R4, PT, PT, R17, -0x3, RZ ;  /* 0xfffffffd11044810 */ /* 0x000fce0007ffe0ff */
.L_x_3:
[----:B------:R-:W-:Y:S05]  /*0cf0*/  BSYNC.RECONVERGENT B0 ;  /* 0x0000000000007941 */ /* 0x000fea0003800200 */
.L_x_2:
[----:B------:R-:W-:Y:S04]  /*0d00*/  BSSY.RECONVERGENT B0, `(.L_x_4) ;  /* 0x0000007000007945 */ /* 0x000fe80003800200 */
[----:B------:R-:W-:Y:S05]  /*0d10*/  @!P1 BRA `(.L_x_5) ;  /* 0x0000000000149947 */ /* 0x000fea0003800000 */
[----:B0-----:R-:W-:-:S06]  /*0d20*/  IMAD.WIDE R6, R19, 0x4, R2 ;  /* 0x0000000413067825 */ /* 0x001fcc00078e0202 */
[----:B------:R-:W2:Y:S02]  /*0d30*/  LDG.E R6, desc[UR10][R6.64] ;  /* 0x0000000a06067981 */ /* 0x000ea4000c1e1900 */
[----:B--2---:R-:W-:-:S13]  /*0d40*/  FSETP.GT.AND P1, PT, R6, R5, PT ;  /* 0x000000050600720b */ /* 0x004fda0003f24000 */
[----:B------:R-:W-:Y:S02]  /*0d50*/  @P1 IMAD.MOV.U32 R5, RZ, RZ, R6 ;  /* 0x000000ffff051224 */ /* 0x000fe400078e0006 */
[----:B------:R-:W-:-:S07]  /*0d60*/  @P1 VIADD R4, R17, 0xfffffffe ;  /* 0xfffffffe11041836 */ /* 0x000fce0000000000 */
.L_x_5:
[----:B------:R-:W-:Y:S05]  /*0d70*/  BSYNC.RECONVERGENT B0 ;  /* 0x0000000000007941 */ /* 0x000fea0003800200 */
.L_x_4:
[----:B------:R-:W-:Y:S04]  /*0d80*/  BSSY.RECONVERGENT B0, `(.L_x_6) ;  /* 0x0000007000007945 */ /* 0x000fe80003800200 */
[----:B------:R-:W-:Y:S05]  /*0d90*/  @!P2 BRA `(.L_x_7) ;  /* 0x000000000014a947 */ /* 0x000fea0003800000 */
[----:B0-----:R-:W-:-:S06]  /*0da0*/  IMAD.WIDE R6, R21, 0x4, R2 ;  /* 0x0000000415067825 */ /* 0x001fcc00078e0202 */
[----:B------:R-:W2:Y:S02]  /*0db0*/  LDG.E R6, desc[UR10][R6.64] ;  /* 0x0000000a06067981 */ /* 0x000ea4000c1e1900 */
[----:B--2---:R-:W-:-:S13]  /*0dc0*/  FSETP.GT.AND P1, PT, R6, R5, PT ;  /* 0x000000050600720b */ /* 0x004fda0003f24000 */
[----:B------:R-:W-:Y:S01]  /*0dd0*/  @P1 MOV R5, R6 ;  /* 0x0000000600051202 */ /* 0x000fe20000000f00 */
[----:B------:R-:W-:-:S07]  /*0de0*/  @P1 VIADD R4, R17, 0xffffffff ;  /* 0xffffffff11041836 */ /* 0x000fce0000000000 */
.L_x_7:
[----:B------:R-:W-:Y:S05]  /*0df0*/  BSYNC.RECONVERGENT B0 ;  /* 0x0000000000007941 */ /* 0x000fea0003800200 */
.L_x_6:
[----:B------:R-:W-:Y:S04]  /*0e00*/  BSSY.RECONVERGENT B0, `(.L_x_8) ;  /* 0x0000007000007945 */ /* 0x000fe80003800200 */
[----:B------:R-:W-:Y:S05]  /*0e10*/  @!P3 BRA `(.L_x_9) ;  /* 0x000000000014b947 */ /* 0x000fea0003800000 */
[----:B0-----:R-:W-:-:S06]  /*0e20*/  IMAD.WIDE R6, R17, 0x4, R2 ;  /* 0x0000000411067825 */ /* 0x001fcc00078e0202 */
[----:B------:R-:W2:Y:S02]  /*0e30*/  LDG.E R6, desc[UR10][R6.64] ;  /* 0x0000000a06067981 */ /* 0x000ea4000c1e1900 */
[----:B--2---:R-:W-:-:S13]  /*0e40*/  FSETP.GT.AND P1, PT, R6, R5, PT ;  /* 0x000000050600720b */ /* 0x004fda0003f24000 */
[----:B------:R-:W-:Y:S01]  /*0e50*/  @P1 IMAD.MOV.U32 R5, RZ, RZ, R6 ;  /* 0x000000ffff051224 */ /* 0x000fe200078e0006 */
[----:B------:R-:W-:-:S07]  /*0e60*/  @P1 MOV R4, R17 ;  /* 0x0000001100041202 */ /* 0x000fce0000000f00 */
.L_x_9:
[----:B------:R-:W-:Y:S05]  /*0e70*/  BSYNC.RECONVERGENT B0 ;  /* 0x0000000000007941 */ /* 0x000fea0003800200 */
.L_x_8:
[----:B------:R-:W-:Y:S01]  /*0e80*/  UIADD3 UR5, UPT, UPT, UR5, 0x4, URZ ;  /* 0x0000000405057890 */ /* 0x000fe2000fffe0ff */
[----:B------:R-:W-:Y:S01]  /*0e90*/  VIADD R17, R17, 0x4 ;  /* 0x0000000411117836 */ /* 0x000fe20000000000 */
[----:B------:R-:W-:Y:S01]  /*0ea0*/  IADD3 R15, PT, PT, R15, 0x4, RZ ;  /* 0x000000040f0f7810 */ /* 0x000fe20007ffe0ff */
[----:B------:R-:W-:Y:S01]  /*0eb0*/  VIADD R19, R19, 0x4 ;  /* 0x0000000413137836 */ /* 0x000fe20000000000 */
[----:B------:R-:W-:Y:S01]  /*0ec0*/  UISETP.NE.AND UP1, UPT, UR5, URZ, UPT ;  /* 0x000000ff0500728c */ /* 0x000fe2000bf25270 */
[----:B------:R-:W-:Y:S02]  /*0ed0*/  VIADD R21, R21, 0x4 ;  /* 0x0000000415157836 */ /* 0x000fe40000000000 */
[----:B------:R-:W-:-:S06]  /*0ee0*/  VIADD R23, R23, 0x4 ;  /* 0x0000000417177836 */ /* 0x000fcc0000000000 */
[----:B------:R-:W-:Y:S05]  /*0ef0*/  BRA.U UP1, `(.L_x_10) ;  /* 0xfffffffd01247547 */ /* 0x000fea000b83ffff */
[----:B------:R-:W-:-:S05]  /*0f00*/  UMOV UR5, UR8 ;  /* 0x0000000800057c82 */ /* 0x000fca0008000000 */
.L_x_1:
[----:B------:R-:W-:-:S09]  /*0f10*/  UISETP.NE.AND UP1, UPT, UR6, URZ, UPT ;  /* 0x000000ff0600728c */ /* 0x000fd2000bf25270 */
[----:B------:R-:W-:Y:S05]  /*0f20*/  BRA.U !UP1, `(.L_x_11) ;  /* 0x0000000109bc7547 */ /* 0x000fea000b800000 */
[----:B------:R-:W1:Y:S01]  /*0f30*/  LDCU UR8, c[0x0][0x3a4] ;  /* 0x00007480ff0877ac */ /* 0x000e620008000800 */
[----:B------:R-:W-:Y:S01]  /*0f40*/  IADD3 R7, PT, PT, R9, UR5, RZ ;  /* 0x0000000509077c10 */ /* 0x000fe2000fffe0ff */
[----:B------:R-:W-:Y:S03]  /*0f50*/  BSSY.RECONVERGENT B0, `(.L_x_12) ;  /* 0x000000c000007945 */ /* 0x000fe60003800200 */
[----:B-1----:R-:W-:-:S04]  /*0f60*/  ISETP.GE.AND P1, PT, R7, UR8, PT ;  /* 0x0000000807007c0c */ /* 0x002fc8000bf26270 */
[----:B------:R-:W-:-:S04]  /*0f70*/  ISETP.GT.AND P1, PT, R7, -0x1, !P1 ;  /* 0xffffffff0700780c */ /* 0x000fc80004f24270 */
[----:B------:R-:W-:-:S13]  /*0f80*/  PLOP3.LUT P1, PT, P0, P1, PT, 0x80, 0x8 ;  /* 0x000000000008781c */ /* 0x000fda0000723070 */
[----:B------:R-:W-:Y:S05]  /*0f90*/  @!P1 BRA `(.L_x_13) ;  /* 0x00000000001c9947 */ /* 0x000fea0003800000 */
[----:B0-----:R-:W0:Y:S01]  /*0fa0*/  LDC.64 R2, c[0x0][0x380] ;  /* 0x0000e000ff027b82 */ /* 0x001e220000000a00 */
[----:B------:R-:W-:-:S04]  /*0fb0*/  IMAD R15, R14, UR8, R7 ;  /* 0x000000080e0f7c24 */ /* 0x000fc8000f8e0207 */
[----:B0-----:R-:W-:-:S06]  /*0fc0*/  IMAD.WIDE R2, R15, 0x4, R2 ;  /* 0x000000040f027825 */ /* 0x001fcc00078e0202 */
[----:B------:R-:W2:Y:S02]  /*0fd0*/  LDG.E R2, desc[UR10][R2.64] ;  /* 0x0000000a02027981 */ /* 0x000ea4000c1e1900 */
[----:B--2---:R-:W-:-:S13]  /*0fe0*/  FSETP.GT.AND P1, PT, R2, R5, PT ;  /* 0x000000050200720b */ /* 0x004fda0003f24000 */
[----:B------:R-:W-:Y:S02]  /*0ff0*/  @P1 IMAD.MOV.U32 R5, RZ, RZ, R2 ;  /* 0x000000ffff051224 */ /* 0x000fe400078e0002 */
[----:B------:R-:W-:-:S07]  /*1000*/  @P1 IMAD.MOV.U32 R4, RZ, RZ, R15 ;  /* 0x000000ffff041224 */ /* 0x000fce00078e000f */
.L_x_13:
[----:B------:R-:W-:Y:S05]  /*1010*/  BSYNC.RECONVERGENT B0 ;  /* 0x0000000000007941 */ /* 0x000fea0003800200 */
.L_x_12:
[----:B------:R-:W-:-:S09]  /*1020*/  UISETP.NE.AND UP1, UPT, UR6, 0x1, UPT ;  /* 0x000000010600788c */ /* 0x000fd2000bf25270 */
[----:B------:R-:W-:Y:S05]  /*1030*/  BRA.U !UP1, `(.L_x_11) ;  /* 0x0000000109787547 */ /* 0x000fea000b800000 */
[----:B------:R-:W-:Y:S01]  /*1040*/  IADD3 R15, PT, PT, R7, 0x1, RZ ;  /* 0x00000001070f7810 */ /* 0x000fe20007ffe0ff */
[----:B------:R-:W-:Y:S03]  /*1050*/  BSSY.RECONVERGENT B0, `(.L_x_14) ;  /* 0x000000c000007945 */ /* 0x000fe60003800200 */
[----:B------:R-:W-:-:S04]  /*1060*/  ISETP.GE.AND P1, PT, R15, UR8, PT ;  /* 0x000000080f007c0c */ /* 0x000fc8000bf26270 */
        /* <DEDUP_REMOVED lines=10> */
.L_x_15:
[----:B------:R-:W-:Y:S05]  /*1110*/  BSYNC.RECONVERGENT B0 ;  /* 0x0000000000007941 */ /* 0x000fea0003800200 */
.L_x_14:
        /* <DEDUP_REMOVED lines=13> */
[----:B------:R-:W-:Y:S01]  /*11f0*/  @P0 IMAD.MOV.U32 R5, RZ, RZ, R2 ;  /* 0x000000ffff050224 */ /* 0x000fe200078e0002 */
[----:B------:R-:W-:-:S07]  /*1200*/  @P0 MOV R4, R7 ;  /* 0x0000000700040202 */ /* 0x000fce0000000f00 */
.L_x_16:
[----:B------:R-:W-:Y:S05]  /*1210*/  BSYNC.RECONVERGENT B0 ;  /* 0x0000000000007941 */ /* 0x000fea0003800200 */
.L_x_11:
[----:B------:R-:W-:Y:S05]  /*1220*/  BRA.U UP0, `(.L_x_17) ;  /* 0xfffffff900047547 */ /* 0x000fea000b83ffff */
.L_x_0:
[----:B------:R-:W1:Y:S01]  /*1230*/  LDCU.64 UR8, c[0x0][0x390] ;  /* 0x00007200ff0877ac */ /* 0x000e620008000a00 */
[----:B0-----:R-:W0:Y:S01]  /*1240*/  LDC.64 R2, c[0x0][0x388] ;  /* 0x0000e200ff027b82 */ /* 0x001e220000000a00 */
[----:B-1----:R-:W-:-:S04]  /*1250*/  ISETP.NE.U32.AND P0, PT, RZ, UR8, PT ;  /* 0x00000008ff007c0c */ /* 0x002fc8000bf05070 */
[----:B------:R-:W-:Y:S01]  /*1260*/  ISETP.NE.AND.EX P0, PT, RZ, UR9, PT, P0 ;  /* 0x00000009ff007c0c */ /* 0x000fe2000bf05300 */
[----:B0-----:R-:W-:-:S05]  /*1270*/  IMAD.WIDE R2, R0, 0x4, R2 ;  /* 0x0000000400027825 */ /* 0x001fca00078e0202 */
[----:B------:R0:W-:Y:S07]  /*1280*/  STG.E desc[UR10][R2.64], R5 ;  /* 0x0000000502007986 */ /* 0x0001ee000c10190a */
[----:B------:R-:W-:Y:S05]  /*1290*/  @!P0 EXIT ;  /* 0x000000000000894d */ /* 0x000fea0003800000 */
[----:B0-----:R-:W0:Y:S02]  /*12a0*/  LDC.64 R2, c[0x0][0x390] ;  /* 0x0000e400ff027b82 */ /* 0x001e240000000a00 */
[----:B0-----:R-:W-:-:S05]  /*12b0*/  IMAD.WIDE R2, R0, 0x4, R2 ;  /* 0x0000000400027825 */ /* 0x001fca00078e0202 */
[----:B------:R-:W-:Y:S01]  /*12c0*/  STG.E desc[UR10][R2.64], R4 ;  /* 0x0000000402007986 */ /* 0x000fe2000c10190a */
[----:B------:R-:W-:Y:S05]  /*12d0*/  EXIT ;  /* 0x000000000000794d */ /* 0x000fea0003800000 */
.L_x_18:
[----:B------:R-:W-:-:S00]  /*12e0*/  BRA `(.L_x_18) ;  /* 0xfffffffc00fc7947 */ /* 0x000fc0000383ffff */
[----:B------:R-:W-:-:S00]  /*12f0*/  NOP ;  /* 0x0000000000007918 */ /* 0x000fc00000000000 */
        /* <DEDUP_REMOVED lines=8> */
.L_x_29:


//--------------------- .text._Z21conv2d_forward_kernelPfS_S_S_iiiiiiiiiiiii --------------------------
	.section	.text._Z21conv2d_forward_kernelPfS_S_S_iiiiiiiiiiiii,"ax",@progbits
	.align	128
        .global         _Z21conv2d_forward_kernelPfS_S_S_iiiiiiiiiiiii
        .type           _Z21conv2d_forward_kernelPfS_S_S_iiiiiiiiiiiii,@function
        .size           _Z21conv2d_forward_kernelPfS_S_S_iiiiiiiiiiiii,(.L_x_30 - _Z21conv2d_forward_kernelPfS_S_S_iiiiiiiiiiiii)
        .other          _Z21conv2d_forward_kernelPfS_S_S_iiiiiiiiiiiii,@"STO_CUDA_ENTRY STV_DEFAULT"
_Z21conv2d_forward_kernelPfS_S_S_iiiiiiiiiiiii:
.text._Z21conv2d_forward_kernelPfS_S_S_iiiiiiiiiiiii:
[----:B------:R-:W-:Y:S01]  /*0000*/  LDC R1, c[0x0][0x37c] ;  /* 0x0000df00ff017b82 */ /* 0x000fe20000000800 */
[----:B------:R-:W0:Y:S07]  /*0010*/  S2R R0, SR_CTAID.Y ;  /* 0x0000000000007919 */ /* 0x000e2e0000002600 */
[----:B------:R-:W1:Y:S01]  /*0020*/  S2UR UR4, SR_CTAID.X ;  /* 0x00000000000479c3 */ /* 0x000e620000002500 */
[----:B------:R-:W0:Y:S01]  /*0030*/  LDCU UR5, c[0x0][0x3a8] ;  /* 0x00007500ff0577ac */ /* 0x000e220008000800 */
[----:B------:R-:W1:Y:S01]  /*0040*/  S2R R3, SR_TID.X ;  /* 0x0000000000037919 */ /* 0x000e620000002100 */
[----:B------:R-:W2:Y:S05]  /*0050*/  LDCU UR6, c[0x0][0x3bc] ;  /* 0x00007780ff0677ac */ /* 0x000eaa0008000800 */
[----:B------:R-:W1:Y:S08]  /*0060*/  LDC R4, c[0x0][0x360] ;  /* 0x0000d800ff047b82 */ /* 0x000e700000000800 */
[----:B------:R-:W2:Y:S08]  /*0070*/  LDC R7, c[0x0][0x3c0] ;  /* 0x0000f000ff077b82 */ /* 0x000eb00000000800 */
[----:B------:R-:W3:Y:S01]  /*0080*/  S2UR UR9, SR_CTAID.Z ;  /* 0x00000000000979c3 */ /* 0x000ee20000002700 */
[----:B0-----:R-:W-:-:S07]  /*0090*/  ISETP.GE.AND P0, PT, R0, UR5, PT ;  /* 0x0000000500007c0c */ /* 0x001fce000bf06270 */
[----:B------:R-:W3:Y:S01]  /*00a0*/  LDC R2, c[0x0][0x3a0] ;  /* 0x0000e800ff027b82 */ /* 0x000ee20000000800 */
[----:B-1----:R-:W-:Y:S02]  /*00b0*/  IMAD R4, R4, UR4, R3 ;  /* 0x0000000404047c24 */ /* 0x002fe4000f8e0203 */
[----:B--2---:R-:W-:Y:S01]  /*00c0*/  IMAD R3, R7, UR6, RZ ;  /* 0x0000000607037c24 */ /* 0x004fe2000f8e02ff */
[----:B---3--:R-:W-:-:S04]  /*00d0*/  ISETP.LE.OR P0, PT, R2, UR9, P0 ;  /* 0x0000000902007c0c */ /* 0x008fc80008703670 */
[----:B------:R-:W-:-:S13]  /*00e0*/  ISETP.GE.OR P0, PT, R4, R3, P0 ;  /* 0x000000030400720c */ /* 0x000fda0000706670 */
[----:B------:R-:W-:Y:S05]  /*00f0*/  @P0 EXIT ;  /* 0x000000000000094d */ /* 0x000fea0003800000 */
[----:B------:R-:W-:Y:S01]  /*0100*/  IABS R6, R7 ;  /* 0x0000000700067213 */ /* 0x000fe20000000000 */
[----:B------:R-:W0:Y:S01]  /*0110*/  LDCU UR4, c[0x0][0x3a4] ;  /* 0x00007480ff0477ac */ /* 0x000e220008000800 */
[----:B------:R-:W-:Y:S02]  /*0120*/  IABS R8, R4 ;  /* 0x0000000400087213 */ /* 0x000fe40000000000 */
[----:B------:R-:W1:Y:S01]  /*0130*/  I2F.RP R5, R6 ;  /* 0x0000000600057306 */ /* 0x000e620000209400 */
[----:B------:R-:W2:Y:S07]  /*0140*/  LDCU.64 UR10, c[0x0][0x358] ;  /* 0x00006b00ff0a77ac */ /* 0x000eae0008000a00 */
[----:B-1----:R-:W1:Y:S01]  /*0150*/  MUFU.RCP R5, R5 ;  /* 0x0000000500057308 */ /* 0x002e620000001000 */
[----:B0-----:R-:W-:Y:S01]  /*0160*/  UISETP.GE.AND UP0, UPT, UR4, 0x1, UPT ;  /* 0x000000010400788c */ /* 0x001fe2000bf06270 */
[----:B-1----:R-:W-:-:S06]  /*0170*/  VIADD R2, R5, 0xffffffe ;  /* 0x0ffffffe05027836 */ /* 0x002fcc0000000000 */
[----:B------:R0:W1:Y:S02]  /*0180*/  F2I.FTZ.U32.TRUNC.NTZ R3, R2 ;  /* 0x0000000200037305 */ /* 0x000064000021f000 */
[----:B0-----:R-:W-:Y:S02]  /*0190*/  IMAD.MOV.U32 R2, RZ, RZ, RZ ;  /* 0x000000ffff027224 */ /* 0x001fe400078e00ff */
[----:B-1----:R-:W-:-:S04]  /*01a0*/  IMAD.MOV R9, RZ, RZ, -R3 ;  /* 0x000000ffff097224 */ /* 0x002fc800078e0a03 */
[----:B------:R-:W-:-:S04]  /*01b0*/  IMAD R9, R9, R6, RZ ;  /* 0x0000000609097224 */ /* 0x000fc800078e02ff */
[----:B------:R-:W-:-:S06]  /*01c0*/  IMAD.HI.U32 R3, R3, R9, R2 ;  /* 0x0000000903037227 */ /* 0x000fcc00078e0002 */
[----:B------:R-:W-:-:S04]  /*01d0*/  IMAD.HI.U32 R2, R3, R8, RZ ;  /* 0x0000000803027227 */ /* 0x000fc800078e00ff */
[----:B------:R-:W-:-:S04]  /*01e0*/  IMAD.MOV R3, RZ, RZ, -R2 ;  /* 0x000000ffff037224 */ /* 0x000fc800078e0a02 */
[----:B------:R-:W-:-:S05]  /*01f0*/  IMAD R3, R6, R3, R8 ;  /* 0x0000000306037224 */ /* 0x000fca00078e0208 */
[----:B------:R-:W-:-:S13]  /*0200*/  ISETP.GT.U32.AND P1, PT, R6, R3, PT ;  /* 0x000000030600720c */ /* 0x000fda0003f24070 */
[----:B------:R-:W-:Y:S01]  /*0210*/  @!P1 IMAD.IADD R3, R3, 0x1, -R6 ;  /* 0x0000000103039824 */ /* 0x000fe200078e0a06 */
[----:B------:R-:W-:Y:S02]  /*0220*/  @!P1 IADD3 R2, PT, PT, R2, 0x1, RZ ;  /* 0x0000000102029810 */ /* 0x000fe40007ffe0ff */
[----:B------:R-:W-:Y:S02]  /*0230*/  ISETP.NE.AND P1, PT, R7, RZ, PT ;  /* 0x000000ff0700720c */ /* 0x000fe40003f25270 */
[----:B------:R-:W-:Y:S02]  /*0240*/  ISETP.GE.U32.AND P0, PT, R3, R6, PT ;  /* 0x000000060300720c */ /* 0x000fe40003f06070 */
[----:B------:R-:W-:-:S04]  /*0250*/  LOP3.LUT R3, R4, R7, RZ, 0x3c, !PT ;  /* 0x0000000704037212 */ /* 0x000fc800078e3cff */
[----:B------:R-:W-:-:S07]  /*0260*/  ISETP.GE.AND P2, PT, R3, RZ, PT ;  /* 0x000000ff0300720c */ /* 0x000fce0003f46270 */
[----:B------:R-:W-:-:S06]  /*0270*/  @P0 VIADD R2, R2, 0x1 ;  /* 0x0000000102020836 */ /* 0x000fcc0000000000 */
[----:B------:R-:W-:Y:S01]  /*0280*/  @!P2 IMAD.MOV R2, RZ, RZ, -R2 ;  /* 0x000000ffff02a224 */ /* 0x000fe200078e0a02 */
[----:B------:R-:W-:-:S05]  /*0290*/  @!P1 LOP3.LUT R2, RZ, R7, RZ, 0x33, !PT ;  /* 0x00000007ff029212 */ /* 0x000fca00078e33ff */
[----:B------:R-:W-:-:S04]  /*02a0*/  IMAD.MOV R3, RZ, RZ, -R2 ;  /* 0x000000ffff037224 */ /* 0x000fc800078e0a02 */
[----:B------:R-:W-:Y:S02]  /*02b0*/  IMAD R3, R7, R3, R4 ;  /* 0x0000000307037224 */ /* 0x000fe400078e0204 */
[----:B------:R-:W-:Y:S01]  /*02c0*/  IMAD.MOV.U32 R4, RZ, RZ, RZ ;  /* 0x000000ffff047224 */ /* 0x000fe200078e00ff */
[----:B--2---:R-:W-:Y:S06]  /*02d0*/  BRA.U !UP0, `(.L_x_19) ;  /* 0x0000000d083c7547 */ /* 0x004fec000b800000 */
[----:B------:R-:W0:Y:S01]  /*02e0*/  LDCU UR4, c[0x0][0x3b4] ;  /* 0x00007680ff0477ac */ /* 0x000e220008000800 */
[----:B------:R-:W1:Y:S01]  /*02f0*/  LDC.64 R6, c[0x0][0x3c8] ;  /* 0x0000f200ff067b82 */ /* 0x000e620000000a00 */
[----:B------:R-:W0:Y:S01]  /*0300*/  LDCU UR5, c[0x0][0x3b8] ;  /* 0x00007700ff0577ac */ /* 0x000e220008000800 */
[----:B------:R-:W1:Y:S01]  /*0310*/  LDCU UR6, c[0x0][0x3c4] ;  /* 0x00007880ff0677ac */ /* 0x000e620008000800 */
[----:B------:R-:W2:Y:S01]  /*0320*/  LDCU UR7, c[0x0][0x3d0] ;  /* 0x00007a00ff0777ac */ /* 0x000ea20008000800 */
[----:B0-----:R-:W-:-:S04]  /*0330*/  UISETP.LT.AND UP0, UPT, UR4, UR5, UPT ;  /* 0x000000050400728c */ /* 0x001fc8000bf01270 */
[----:B------:R-:W-:Y:S01]  /*0340*/  USEL UR4, UR4, UR5, UP0 ;  /* 0x0000000504047287 */ /* 0x000fe20008000000 */
[----:B-1----:R-:W-:-:S03]  /*0350*/  IMAD R5, R2, UR6, -R7 ;  /* 0x0000000602057c24 */ /* 0x002fc6000f8e0a07 */
[----:B------:R-:W-:Y:S01]  /*0360*/  UISETP.GE.AND UP0, UPT, UR4, 0x1, UPT ;  /* 0x000000010400788c */ /* 0x000fe2000bf06270 */
[----:B--2---:R-:W-:-:S08]  /*0370*/  IMAD R6, R3, R6, -UR7 ;  /* 0x8000000703067e24 */ /* 0x004fd0000f8e0206 */
[----:B------:R-:W-:Y:S05]  /*0380*/  BRA.U !UP0, `(.L_x_19) ;  /* 0x0000000d08107547 */ /* 0x000fea000b800000 */
[----:B------:R-:W-:Y:S02]  /*0390*/  HFMA2 R4, -RZ, RZ, 0, 0 ;  /* 0x00000000ff047431 */ /* 0x000fe400000001ff */
[----:B------:R-:W-:Y:S01]  /*03a0*/  IMAD.MOV.U32 R7, RZ, RZ, RZ ;  /* 0x000000ffff077224 */ /* 0x000fe200078e00ff */
[----:B------:R-:W-:Y:S02]  /*03b0*/  ULOP3.LUT UR6, UR5, 0x7, URZ, 0xc0, !UPT ;  /* 0x0000000705067892 */ /* 0x000fe4000f8ec0ff */
[----:B------:R-:W-:-:S12]  /*03c0*/  ULOP3.LUT UR5, UR5, 0x7ffffff8, URZ, 0xc0, !UPT ;  /* 0x7ffffff805057892 */ /* 0x000fd8000f8ec0ff */
.L_x_27:
[----:B------:R-:W0:Y:S01]  /*03d0*/  LDC R10, c[0x0][0x3a4] ;  /* 0x0000e900ff0a7b82 */ /* 0x000e220000000800 */
[----:B------:R-:W-:Y:S01]  /*03e0*/  UMOV UR4, URZ ;  /* 0x000000ff00047c82 */ /* 0x000fe20008000000 */
[--C-:B0-----:R-:W-:Y:S02]  /*03f0*/  IMAD R8, R10, UR9, R7.reuse ;  /* 0x000000090a087c24 */ /* 0x101fe4000f8e0207 */
[----:B------:R-:W-:Y:S02]  /*0400*/  IMAD R9, R0, R10, R7 ;  /* 0x0000000a00097224 */ /* 0x000fe400078e0207 */
[----:B------:R-:W-:-:S05]  /*0410*/  VIADD R7, R7, 0x1 ;  /* 0x0000000107077836 */ /* 0x000fca0000000000 */
[----:B------:R-:W-:-:S13]  /*0420*/  ISETP.NE.AND P4, PT, R7, R10, PT ;  /* 0x0000000a0700720c */ /* 0x000fda0003f85270 */
.L_x_26:
[----:B------:R-:W0:Y:S01]  /*0430*/  LDC R10, c[0x0][0x3b4] ;  /* 0x0000ed00ff0a7b82 */ /* 0x000e220000000800 */
[----:B------:R-:W1:Y:S01]  /*0440*/  LDCU UR8, c[0x0][0x3b8] ;  /* 0x00007700ff0877ac */ /* 0x000e620008000800 */
[----:B------:R-:W-:Y:S02]  /*0450*/  VIADD R11, R5, UR4 ;  /* 0x00000004050b7c36 */ /* 0x000fe40008000000 */
[----:B------:R-:W-:Y:S01]  /*0460*/  IMAD.MOV.U32 R18, RZ, RZ, RZ ;  /* 0x000000ffff127224 */ /* 0x000fe200078e00ff */
[----:B------:R-:W2:Y:S01]  /*0470*/  LDCU UR7, c[0x0][0x3ac] ;  /* 0x00007580ff0777ac */ /* 0x000ea20008000800 */
[----:B-1----:R-:W-:Y:S01]  /*0480*/  UISETP.GE.U32.AND UP0, UPT, UR8, 0x8, UPT ;  /* 0x000000080800788c */ /* 0x002fe2000bf06070 */
[----:B--2---:R-:W-:Y:S01]  /*0490*/  ISETP.GE.AND P0, PT, R11, UR7, PT ;  /* 0x000000070b007c0c */ /* 0x004fe2000bf06270 */
[----:B0-----:R-:W-:Y:S01]  /*04a0*/  IMAD R12, R9, R10, UR4 ;  /* 0x00000004090c7e24 */ /* 0x001fe2000f8e020a */
[----:B------:R-:W-:Y:S02]  /*04b0*/  UIADD3 UR4, UPT, UPT, UR4, 0x1, URZ ;  /* 0x0000000104047890 */ /* 0x000fe4000fffe0ff */
[----:B------:R-:W-:-:S04]  /*04c0*/  ISETP.GT.AND P0, PT, R11, -0x1, !P0 ;  /* 0xffffffff0b00780c */ /* 0x000fc80004704270 */
[----:B------:R-:W-:Y:S01]  /*04d0*/  ISETP.NE.AND P5, PT, R10, UR4, PT ;  /* 0x000000040a007c0c */ /* 0x000fe2000bfa5270 */
[----:B------:R-:W-:Y:S02]  /*04e0*/  IMAD R10, R8, UR7, R11 ;  /* 0x00000007080a7c24 */ /* 0x000fe4000f8e020b */
[----:B------:R-:W-:Y:S01]  /*04f0*/  IMAD R11, R12, UR8, RZ ;  /* 0x000000080c0b7c24 */ /* 0x000fe2000f8e02ff */
[----:B------:R-:W-:Y:S09]  /*0500*/  BRA.U !UP0, `(.L_x_20) ;  /* 0x0000000508247547 */ /* 0x000ff2000b800000 */
[----:B------:R-:W0:Y:S01]  /*0510*/  LDC.64 R18, c[0x0][0x380] ;  /* 0x0000e000ff127b82 */ /* 0x000e220000000a00 */
[----:B------:R-:W-:Y:S01]  /*0520*/  MOV R22, RZ ;  /* 0x000000ff00167202 */ /* 0x000fe20000000f00 */
[----:B------:R-:W1:Y:S06]  /*0530*/  LDCU UR7, c[0x0][0x3b0] ;  /* 0x00007600ff0777ac */ /* 0x000e6c0008000800 */
[----:B------:R-:W2:Y:S02]  /*0540*/  LDC.64 R12, c[0x0][0x388] ;  /* 0x0000e200ff0c7b82 */ /* 0x000ea40000000a00 */
.L_x_21:
[----:B------:R-:W-:-:S04]  /*0550*/  IMAD.IADD R23, R6, 0x1, R22 ;  /* 0x0000000106177824 */ /* 0x000fc800078e0216 */
[----:B-1----:R-:W-:Y:S01]  /*0560*/  IMAD R15, R10, UR7, R23 ;  /* 0x000000070a0f7c24 */ /* 0x002fe2000f8e0217 */
[----:B------:R-:W-:-:S03]  /*0570*/  ISETP.GE.AND P1, PT, R23, UR7, PT ;  /* 0x0000000717007c0c */ /* 0x000fc6000bf26270 */
[----:B0-----:R-:W-:Y:S01]  /*0580*/  IMAD.WIDE R14, R15, 0x4, R18 ;  /* 0x000000040f0e7825 */ /* 0x001fe200078e0212 */
[----:B------:R-:W-:-:S04]  /*0590*/  ISETP.GT.AND P1, PT, R23, -0x1, !P1 ;  /* 0xffffffff1700780c */ /* 0x000fc80004f24270 */
[----:B------:R-:W-:-:S13]  /*05a0*/  PLOP3.LUT P1, PT, P0, P1, PT, 0x80, 0x8 ;  /* 0x000000000008781c */ /* 0x000fda0000723070 */
[----:B------:R-:W0:Y:S01]  /*05b0*/  @P1 LDC.64 R16, c[0x0][0x388] ;  /* 0x0000e200ff101b82 */ /* 0x000e220000000a00 */
[----:B------:R-:W-:Y:S01]  /*05c0*/  @P1 IMAD.IADD R21, R11, 0x1, R22 ;  /* 0x000000010b151824 */ /* 0x000fe200078e0216 */
[----:B------:R-:W3:Y:S03]  /*05d0*/  @P1 LDG.E R25, desc[UR10][R14.64] ;  /* 0x0000000a0e191981 */ /* 0x000ee6000c1e1900 */
[----:B0-----:R-:W-:-:S06]  /*05e0*/  @P1 IMAD.WIDE R20, R21, 0x4, R16 ;  /* 0x0000000415141825 */ /* 0x001fcc00078e0210 */
[----:B------:R0:W3:Y:S01]  /*05f0*/  @P1 LDG.E R20, desc[UR10][R20.64] ;  /* 0x0000000a14141981 */ /* 0x0000e2000c1e1900 */
[----:B------:R-:W-:-:S05]  /*0600*/  VIADD R16, R23, 0x1 ;  /* 0x0000000117107836 */ /* 0x000fca0000000000 */
[----:B------:R-:W-:-:S04]  /*0610*/  ISETP.GE.AND P3, PT, R16, UR7, PT ;  /* 0x0000000710007c0c */ /* 0x000fc8000bf66270 */
[----:B------:R-:W-:Y:S02]  /*0620*/  ISETP.GT.AND P3, PT, R16, -0x1, !P3 ;  /* 0xffffffff1000780c */ /* 0x000fe40005f64270 */
[----:B------:R-:W-:Y:S02]  /*0630*/  IADD3 R17, P2, PT, R11, R22, RZ ;  /* 0x000000160b117210 */ /* 0x000fe40007f5e0ff */
[----:B------:R-:W-:Y:S02]  /*0640*/  PLOP3.LUT P3, PT, P0, P3, PT, 0x80, 0x8 ;  /* 0x000000000008781c */ /* 0x000fe40000767070 */
[----:B------:R-:W-:Y:S02]  /*0650*/  LEA.HI.X.SX32 R24, R22, RZ, 0x1, P2 ;  /* 0x000000ff16187211 */ /* 0x000fe400010f0eff */
[----:B--2---:R-:W-:-:S04]  /*0660*/  LEA R16, P2, R17, R12, 0x2 ;  /* 0x0000000c11107211 */ /* 0x004fc800078410ff */
[----:B------:R-:W-:Y:S01]  /*0670*/  LEA.HI.X R17, R17, R13, R24, 0x2, P2 ;  /* 0x0000000d11117211 */ /* 0x000fe200010f1418 */
[----:B0-----:R-:W-:-:S04]  /*0680*/  VIADD R21, R23, 0x2 ;  /* 0x0000000217157836 */ /* 0x001fc80000000000 */
[----:B------:R-:W2:Y:S04]  /*0690*/  @P3 LDG.E R27, desc[UR10][R14.64+0x4] ;  /* 0x0000040a0e1b3981 */ /* 0x000ea8000c1e1900 */
[----:B------:R-:W2:Y:S01]  /*06a0*/  @P3 LDG.E R24, desc[UR10][R16.64+0x4] ;  /* 0x0000040a10183981 */ /* 0x000ea2000c1e1900 */
[----:B------:R-:W-:-:S04]  /*06b0*/  ISETP.GE.AND P2, PT, R21, UR7, PT ;  /* 0x0000000715007c0c */ /* 0x000fc8000bf46270 */
[----:B------:R-:W-:-:S04]  /*06c0*/  ISETP.GT.AND P2, PT, R21, -0x1, !P2 ;  /* 0xffffffff1500780c */ /* 0x000fc80005744270 */
[----:B------:R-:W-:-:S13]  /*06d0*/  PLOP3.LUT P2, PT, P0, P2, PT, 0x80, 0x8 ;  /* 0x000000000008781c */ /* 0x000fda0000745070 */
[----:B------:R-:W4:Y:S01]  /*06e0*/  @P2 LDG.E R21, desc[UR10][R14.64+0x8] ;  /* 0x0000080a0e152981 */ /* 0x000f22000c1e1900 */
[----:B---3--:R-:W-:-:S03]  /*06f0*/  @P1 FFMA R4, R25, R20, R4 ;  /* 0x0000001419041223 */ /* 0x008fc60000000004 */
[----:B------:R-:W4:Y:S01]  /*0700*/  @P2 LDG.E R20, desc[UR10][R16.64+0x8] ;  /* 0x0000080a10142981 */ /* 0x000f22000c1e1900 */
[----:B------:R-:W-:-:S04]  /*0710*/  IADD3 R25, PT, PT, R23, 0x3, RZ ;  /* 0x0000000317197810 */ /* 0x000fc80007ffe0ff */
[----:B------:R-:W-:-:S04]  /*0720*/  ISETP.GE.AND P6, PT, R25, UR7, PT ;  /* 0x0000000719007c0c */ /* 0x000fc8000bfc6270 */
[----:B------:R-:W-:-:S04]  /*0730*/  ISETP.GT.AND P6, PT, R25, -0x1, !P6 ;  /* 0xffffffff1900780c */ /* 0x000fc800077c4270 */
[----:B------:R-:W-:Y:S01]  /*0740*/  PLOP3.LUT P6, PT, P0, P6, PT, 0x80, 0x8 ;  /* 0x000000000008781c */ /* 0x000fe200007cd070 */
[----:B------:R-:W-:-:S05]  /*0750*/  VIADD R25, R23, 0x4 ;  /* 0x0000000417197836 */ /* 0x000fca0000000000 */
[----:B------:R-:W-:Y:S01]  /*0760*/  ISETP.GE.AND P1, PT, R25, UR7, PT ;  /* 0x0000000719007c0c */ /* 0x000fe2000bf26270 */
[----:B--2---:R-:W-:-:S06]  /*0770*/  @P3 FFMA R4, R27, R24, R4 ;  /* 0x000000181b043223 */ /* 0x004fcc0000000004 */
[----:B------:R-:W2:Y:S04]  /*0780*/  @P6 LDG.E R27, desc[UR10][R14.64+0xc] ;  /* 0x00000c0a0e1b6981 */ /* 0x000ea8000c1e1900 */
[----:B------:R-:W2:Y:S01]  /*0790*/  @P6 LDG.E R24, desc[UR10][R16.64+0xc] ;  /* 0x00000c0a10186981 */ /* 0x000ea2000c1e1900 */
[----:B------:R-:W-:-:S04]  /*07a0*/  ISETP.GT.AND P1, PT, R25, -0x1, !P1 ;  /* 0xffffffff1900780c */ /* 0x000fc80004f24270 */
[----:B------:R-:W-:-:S13]  /*07b0*/  PLOP3.LUT P1, PT, P0, P1, PT, 0x80, 0x8 ;  /* 0x000000000008781c */ /* 0x000fda0000723070 */
[----:B------:R-:W3:Y:S01]  /*07c0*/  @P1 LDG.E R25, desc[UR10][R14.64+0x10] ;  /* 0x0000100a0e191981 */ /* 0x000ee2000c1e1900 */
[----:B----4-:R-:W-:-:S03]  /*07d0*/  @P2 FFMA R4, R21, R20, R4 ;  /* 0x0000001415042223 */ /* 0x010fc60000000004 */
[----:B------:R-:W3:Y:S01]  /*07e0*/  @P1 LDG.E R21, desc[UR10][R16.64+0x10] ;  /* 0x0000100a10151981 */ /* 0x000ee2000c1e1900 */
[----:B------:R-:W-:-:S05]  /*07f0*/  VIADD R20, R23, 0x5 ;  /* 0x0000000517147836 */ /* 0x000fca0000000000 */
[----:B------:R-:W-:-:S04]  /*0800*/  ISETP.GE.AND P3, PT, R20, UR7, PT ;  /* 0x0000000714007c0c */ /* 0x000fc8000bf66270 */
[----:B------:R-:W-:-:S04]  /*0810*/  ISETP.GT.AND P3, PT, R20, -0x1, !P3 ;  /* 0xffffffff1400780c */ /* 0x000fc80005f64270 */
[----:B------:R-:W-:-:S13]  /*0820*/  PLOP3.LUT P3, PT, P0, P3, PT, 0x80, 0x8 ;  /* 0x000000000008781c */ /* 0x000fda0000767070 */
[----:B------:R-:W4:Y:S01]  /*0830*/  @P3 LDG.E R20, desc[UR10][R16.64+0x14] ;  /* 0x0000140a10143981 */ /* 0x000f22000c1e1900 */
[----:B--2---:R-:W-:Y:S01]  /*0840*/  @P6 FFMA R4, R27, R24, R4 ;  /* 0x000000181b046223 */ /* 0x004fe20000000004 */
[C---:B------:R-:W-:Y:S02]  /*0850*/  VIADD R24, R23.reuse, 0x6 ;  /* 0x0000000617187836 */ /* 0x040fe40000000000 */
[----:B------:R-:W-:-:S03]  /*0860*/  VIADD R23, R23, 0x7 ;  /* 0x0000000717177836 */ /* 0x000fc60000000000 */
[C---:B------:R-:W-:Y:S02]  /*0870*/  ISETP.GE.AND P2, PT, R24.reuse, UR7, PT ;  /* 0x0000000718007c0c */ /* 0x040fe4000bf46270 */
[C---:B------:R-:W-:Y:S02]  /*0880*/  ISETP.GE.AND P6, PT, R23.reuse, UR7, PT ;  /* 0x0000000717007c0c */ /* 0x040fe4000bfc6270 */
[----:B------:R-:W-:Y:S02]  /*0890*/  ISETP.GT.AND P2, PT, R24, -0x1, !P2 ;  /* 0xffffffff1800780c */ /* 0x000fe40005744270 */
[----:B------:R-:W-:Y:S02]  /*08a0*/  ISETP.GT.AND P6, PT, R23, -0x1, !P6 ;  /* 0xffffffff1700780c */ /* 0x000fe400077c4270 */
[----:B------:R-:W-:Y:S01]  /*08b0*/  PLOP3.LUT P2, PT, P0, P2, PT, 0x80, 0x8 ;  /* 0x000000000008781c */ /* 0x000fe20000745070 */
[----:B------:R-:W4:Y:S01]  /*08c0*/  @P3 LDG.E R23, desc[UR10][R14.64+0x14] ;  /* 0x0000140a0e173981 */ /* 0x000f22000c1e1900 */
[----:B------:R-:W-:-:S11]  /*08d0*/  PLOP3.LUT P6, PT, P0, P6, PT, 0x80, 0x8 ;  /* 0x000000000008781c */ /* 0x000fd600007cd070 */
[----:B------:R-:W2:Y:S04]  /*08e0*/  @P2 LDG.E R24, desc[UR10][R16.64+0x18] ;  /* 0x0000180a10182981 */ /* 0x000ea8000c1e1900 */
[----:B------:R-:W5:Y:S01]  /*08f0*/  @P6 LDG.E R26, desc[UR10][R16.64+0x1c] ;  /* 0x00001c0a101a6981 */ /* 0x000f62000c1e1900 */
[----:B---3--:R-:W-:-:S03]  /*0900*/  @P1 FFMA R4, R25, R21, R4 ;  /* 0x0000001519041223 */ /* 0x008fc60000000004 */
[----:B------:R-:W2:Y:S04]  /*0910*/  @P2 LDG.E R21, desc[UR10][R14.64+0x18] ;  /* 0x0000180a0e152981 */ /* 0x000ea8000c1e1900 */
[----:B------:R-:W5:Y:S01]  /*0920*/  @P6 LDG.E R25, desc[UR10][R14.64+0x1c] ;  /* 0x00001c0a0e196981 */ /* 0x000f62000c1e1900 */
[----:B------:R-:W-:-:S04]  /*0930*/  IADD3 R22, PT, PT, R22, 0x8, RZ ;  /* 0x0000000816167810 */ /* 0x000fc80007ffe0ff */
[----:B------:R-:W-:Y:S01]  /*0940*/  ISETP.NE.AND P1, PT, R22, UR5, PT ;  /* 0x0000000516007c0c */ /* 0x000fe2000bf25270 */
[----:B----4-:R-:W-:-:S04]  /*0950*/  @P3 FFMA R4, R23, R20, R4 ;  /* 0x0000001417043223 */ /* 0x010fc80000000004 */
[----:B--2---:R-:W-:-:S04]  /*0960*/  @P2 FFMA R4, R21, R24, R4 ;  /* 0x0000001815042223 */ /* 0x004fc80000000004 */
[----:B-----5:R-:W-:-:S04]  /*0970*/  @P6 FFMA R4, R25, R26, R4 ;  /* 0x0000001a19046223 */ /* 0x020fc80000000004 */
[----:B------:R-:W-:Y:S05]  /*0980*/  @P1 BRA `(.L_x_21) ;  /* 0xfffffff800f01947 */ /* 0x000fea000383ffff */
[----:B------:R-:W-:-:S07]  /*0990*/  IMAD.U32 R18, RZ, RZ, UR5 ;  /* 0x00000005ff127e24 */ /* 0x000fce000f8e00ff */
.L_x_20:
[----:B------:R-:W-:-:S09]  /*09a0*/  UISETP.NE.AND UP0, UPT, UR6, URZ, UPT ;  /* 0x000000ff0600728c */ /* 0x000fd2000bf05270 */
[----:B------:R-:W-:Y:S05]  /*09b0*/  BRA.U !UP0, `(.L_x_22) ;  /* 0x00000005087c7547 */ /* 0x000fea000b800000 */
[----:B------:R-:W0:Y:S01]  /*09c0*/  LDCU UR12, c[0x0][0x3b8] ;  /* 0x00007700ff0c77ac */ /* 0x000e220008000800 */
[----:B------:R-:W-:-:S04]  /*09d0*/  UIADD3 UR7, UPT, UPT, UR6, -0x1, URZ ;  /* 0xffffffff06077890 */ /* 0x000fc8000fffe0ff */
[----:B------:R-:W-:Y:S02]  /*09e0*/  UISETP.GE.U32.AND UP0, UPT, UR7, 0x3, UPT ;  /* 0x000000030700788c */ /* 0x000fe4000bf06070 */
[----:B0-----:R-:W-:-:S07]  /*09f0*/  ULOP3.LUT UP1, UR8, UR12, 0x3, URZ, 0xc0, !UPT ;  /* 0x000000030c087892 */ /* 0x001fce000f82c0ff */
[----:B------:R-:W-:Y:S05]  /*0a00*/  BRA.U !UP0, `(.L_x_23) ;  /* 0x0000000108a47547 */ /* 0x000fea000b800000 */
[----:B------:R-:W0:Y:S01]  /*0a10*/  LDCU UR7, c[0x0][0x3b0] ;  /* 0x00007600ff0777ac */ /* 0x000e220008000800 */
[----:B------:R-:W-:Y:S01]  /*0a20*/  IMAD.IADD R23, R6, 0x1, R18 ;  /* 0x0000000106177824 */ /* 0x000fe200078e0212 */
[----:B------:R-:W1:Y:S01]  /*0a30*/  LDC.64 R12, c[0x0][0x388] ;  /* 0x0000e200ff0c7b82 */ /* 0x000e620000000a00 */
[----:B------:R-:W-:Y:S02]  /*0a40*/  IADD3 R19, P2, PT, R11, R18, RZ ;  /* 0x000000120b137210 */ /* 0x000fe40007f5e0ff */
[C---:B------:R-:W-:Y:S02]  /*0a50*/  VIADD R21, R23.reuse, 0x1 ;  /* 0x0000000117157836 */ /* 0x040fe40000000000 */
[----:B------:R-:W-:Y:S01]  /*0a60*/  IADD3.X R20, PT, PT, RZ, RZ, RZ, P2, !PT ;  /* 0x000000ffff147210 */ /* 0x000fe200017fe4ff */
[C---:B------:R-:W-:Y:S02]  /*0a70*/  VIADD R22, R23.reuse, 0x2 ;  /* 0x0000000217167836 */ /* 0x040fe40000000000 */
[----:B------:R-:W2:Y:S01]  /*0a80*/  LDC.64 R16, c[0x0][0x380] ;  /* 0x0000e000ff107b82 */ /* 0x000ea20000000a00 */
[C---:B------:R-:W-:Y:S01]  /*0a90*/  VIADD R24, R23.reuse, 0x3 ;  /* 0x0000000317187836 */ /* 0x040fe20000000000 */
[----:B0-----:R-:W-:-:S02]  /*0aa0*/  ISETP.GE.AND P1, PT, R23, UR7, PT ;  /* 0x0000000717007c0c */ /* 0x001fc4000bf26270 */
[----:B------:R-:W-:Y:S02]  /*0ab0*/  ISETP.GE.AND P2, PT, R21, UR7, PT ;  /* 0x0000000715007c0c */ /* 0x000fe4000bf46270 */
[----:B------:R-:W-:Y:S02]  /*0ac0*/  ISETP.GT.AND P1, PT, R23, -0x1, !P1 ;  /* 0xffffffff1700780c */ /* 0x000fe40004f24270 */
[----:B------:R-:W-:Y:S02]  /*0ad0*/  ISETP.GT.AND P2, PT, R21, -0x1, !P2 ;  /* 0xffffffff1500780c */ /* 0x000fe40005744270 */
[----:B------:R-:W-:Y:S02]  /*0ae0*/  PLOP3.LUT P1, PT, P0, P1, PT, 0x80, 0x8 ;  /* 0x000000000008781c */ /* 0x000fe40000723070 */
[----:B-1----:R-:W-:Y:S02]  /*0af0*/  LEA R12, P6, R19, R12, 0x2 ;  /* 0x0000000c130c7211 */ /* 0x002fe400078c10ff */
[----:B------:R-:W-:-:S02]  /*0b00*/  ISETP.GE.AND P3, PT, R22, UR7, PT ;  /* 0x0000000716007c0c */ /* 0x000fc4000bf66270 */
[----:B------:R-:W-:Y:S01]  /*0b10*/  LEA.HI.X R13, R19, R13, R20, 0x2, P6 ;  /* 0x0000000d130d7211 */ /* 0x000fe200030f1414 */
[----:B------:R-:W-:Y:S01]  /*0b20*/  IMAD R19, R10, UR7, R23 ;  /* 0x000000070a137c24 */ /* 0x000fe2000f8e0217 */
[----:B------:R-:W-:Y:S02]  /*0b30*/  ISETP.GE.AND P6, PT, R24, UR7, PT ;  /* 0x0000000718007c0c */ /* 0x000fe4000bfc6270 */
[----:B------:R-:W-:Y:S01]  /*0b40*/  ISETP.GT.AND P3, PT, R22, -0x1, !P3 ;  /* 0xffffffff1600780c */ /* 0x000fe20005f64270 */
[----:B--2---:R-:W-:Y:S01]  /*0b50*/  IMAD.WIDE R16, R19, 0x4, R16 ;  /* 0x0000000413107825 */ /* 0x004fe200078e0210 */
[----:B------:R-:W-:Y:S01]  /*0b60*/  PLOP3.LUT P2, PT, P0, P2, PT, 0x80, 0x8 ;  /* 0x000000000008781c */ /* 0x000fe20000745070 */
[----:B------:R-:W0:Y:S01]  /*0b70*/  @P1 LDC.64 R14, c[0x0][0x388] ;  /* 0x0000e200ff0e1b82 */ /* 0x000e220000000a00 */
[----:B------:R-:W-:Y:S01]  /*0b80*/  ISETP.GT.AND P6, PT, R24, -0x1, !P6 ;  /* 0xffffffff1800780c */ /* 0x000fe200077c4270 */
[----:B------:R-:W-:Y:S01]  /*0b90*/  @P1 IMAD.IADD R21, R11, 0x1, R18 ;  /* 0x000000010b151824 */ /* 0x000fe200078e0212 */
[----:B------:R-:W-:Y:S01]  /*0ba0*/  PLOP3.LUT P3, PT, P0, P3, PT, 0x80, 0x8 ;  /* 0x000000000008781c */ /* 0x000fe20000767070 */
[----:B------:R-:W2:Y:S01]  /*0bb0*/  @P1 LDG.E R19, desc[UR10][R16.64] ;  /* 0x0000000a10131981 */ /* 0x000ea2000c1e1900 */
[----:B------:R-:W-:-:S07]  /*0bc0*/  PLOP3.LUT P6, PT, P0, P6, PT, 0x80, 0x8 ;  /* 0x000000000008781c */ /* 0x000fce00007cd070 */
[----:B------:R-:W3:Y:S04]  /*0bd0*/  @P2 LDG.E R20, desc[UR10][R12.64+0x4] ;  /* 0x0000040a0c142981 */ /* 0x000ee8000c1e1900 */
[----:B------:R-:W4:Y:S04]  /*0be0*/  @P3 LDG.E R23, desc[UR10][R16.64+0x8] ;  /* 0x0000080a10173981 */ /* 0x000f28000c1e1900 */
[----:B------:R-:W4:Y:S01]  /*0bf0*/  @P3 LDG.E R22, desc[UR10][R12.64+0x8] ;  /* 0x0000080a0c163981 */ /* 0x000f22000c1e1900 */
[----:B0-----:R-:W-:-:S03]  /*0c00*/  @P1 IMAD.WIDE R14, R21, 0x4, R14 ;  /* 0x00000004150e1825 */ /* 0x001fc600078e020e */
[----:B------:R-:W5:Y:S04]  /*0c10*/  @P6 LDG.E R25, desc[UR10][R16.64+0xc] ;  /* 0x00000c0a10196981 */ /* 0x000f68000c1e1900 */
[----:B------:R-:W3:Y:S04]  /*0c20*/  @P2 LDG.E R21, desc[UR10][R16.64+0x4] ;  /* 0x0000040a10152981 */ /* 0x000ee8000c1e1900 */
[----:B------:R-:W2:Y:S04]  /*0c30*/  @P1 LDG.E R14, desc[UR10][R14.64] ;  /* 0x0000000a0e0e1981 */ /* 0x000ea8000c1e1900 */
[----:B------:R-:W5:Y:S01]  /*0c40*/  @P6 LDG.E R24, desc[UR10][R12.64+0xc] ;  /* 0x00000c0a0c186981 */ /* 0x000f62000c1e1900 */
[----:B------:R-:W-:Y:S01]  /*0c50*/  IADD3 R18, PT, PT, R18, 0x4, RZ ;  /* 0x0000000412127810 */ /* 0x000fe20007ffe0ff */
[----:B--2---:R-:W-:-:S04]  /*0c60*/  @P1 FFMA R4, R19, R14, R4 ;  /* 0x0000000e13041223 */ /* 0x004fc80000000004 */
[----:B---3--:R-:W-:-:S04]  /*0c70*/  @P2 FFMA R4, R21, R20, R4 ;  /* 0x0000001415042223 */ /* 0x008fc80000000004 */
[----:B----4-:R-:W-:-:S04]  /*0c80*/  @P3 FFMA R4, R23, R22, R4 ;  /* 0x0000001617043223 */ /* 0x010fc80000000004 */
[----:B-----5:R-:W-:-:S07]  /*0c90*/  @P6 FFMA R4, R25, R24, R4 ;  /* 0x0000001819046223 */ /* 0x020fce0000000004 */
.L_x_23:
[----:B------:R-:W-:Y:S05]  /*0ca0*/  BRA.U !UP1, `(.L_x_22) ;  /* 0x0000000109c07547 */ /* 0x000fea000b800000 */
[----:B------:R-:W-:Y:S02]  /*0cb0*/  UISETP.NE.AND UP0, UPT, UR8, 0x1, UPT ;  /* 0x000000010800788c */ /* 0x000fe4000bf05270 */
[----:B------:R-:W-:-:S07]  /*0cc0*/  ULOP3.LUT UP1, URZ, UR12, 0x1, URZ, 0xc0, !UPT ;  /* 0x000000010cff7892 */ /* 0x000fce000f82c0ff */
[----:B------:R-:W-:Y:S05]  /*0cd0*/  BRA.U !UP0, `(.L_x_24) ;  /* 0x00000001086c7547 */ /* 0x000fea000b800000 */
[----:B------:R-:W0:Y:S01]  /*0ce0*/  LDCU UR7, c[0x0][0x3b0] ;  /* 0x00007600ff0777ac */ /* 0x000e220008000800 */
[----:B------:R-:W-:Y:S01]  /*0cf0*/  IMAD.IADD R19, R6, 0x1, R18 ;  /* 0x0000000106137824 */ /* 0x000fe200078e0212 */
[----:B------:R-:W1:Y:S03]  /*0d00*/  LDC.64 R14, c[0x0][0x380] ;  /* 0x0000e000ff0e7b82 */ /* 0x000e660000000a00 */
[C---:B------:R-:W-:Y:S01]  /*0d10*/  VIADD R12, R19.reuse, 0x1 ;  /* 0x00000001130c7836 */ /* 0x040fe20000000000 */
[----:B0-----:R-:W-:-:S04]  /*0d20*/  ISETP.GE.AND P2, PT, R19, UR7, PT ;  /* 0x0000000713007c0c */ /* 0x001fc8000bf46270 */
[----:B------:R-:W-:Y:S02]  /*0d30*/  ISETP.GE.AND P1, PT, R12, UR7, PT ;  /* 0x000000070c007c0c */ /* 0x000fe4000bf26270 */
[----:B------:R-:W-:Y:S01]  /*0d40*/  ISETP.GT.AND P2, PT, R19, -0x1, !P2 ;  /* 0xffffffff1300780c */ /* 0x000fe20005744270 */
[----:B------:R-:W-:Y:S01]  /*0d50*/  IMAD R19, R10, UR7, R19 ;  /* 0x000000070a137c24 */ /* 0x000fe2000f8e0213 */
[----:B------:R-:W-:Y:S02]  /*0d60*/  ISETP.GT.AND P1, PT, R12, -0x1, !P1 ;  /* 0xffffffff0c00780c */ /* 0x000fe40004f24270 */
[----:B------:R-:W-:Y:S01]  /*0d70*/  PLOP3.LUT P2, PT, P0, P2, PT, 0x80, 0x8 ;  /* 0x000000000008781c */ /* 0x000fe20000745070 */
[----:B-1----:R-:W-:Y:S01]  /*0d80*/  IMAD.WIDE R14, R19, 0x4, R14 ;  /* 0x00000004130e7825 */ /* 0x002fe200078e020e */
[----:B------:R-:W-:-:S11]  /*0d90*/  PLOP3.LUT P1, PT, P0, P1, PT, 0x80, 0x8 ;  /* 0x000000000008781c */ /* 0x000fd60000723070 */
[----:B------:R-:W0:Y:S01]  /*0da0*/  @P2 LDC.64 R16, c[0x0][0x388] ;  /* 0x0000e200ff102b82 */ /* 0x000e220000000a00 */
[C---:B------:R-:W-:Y:S01]  /*0db0*/  @P2 IMAD.IADD R21, R11.reuse, 0x1, R18 ;  /* 0x000000010b152824 */ /* 0x040fe200078e0212 */
[----:B------:R-:W-:Y:S01]  /*0dc0*/  @P1 IADD3 R23, P3, PT, R11, R18, RZ ;  /* 0x000000120b171210 */ /* 0x000fe20007f7e0ff */
[----:B------:R-:W2:Y:S03]  /*0dd0*/  @P2 LDG.E R19, desc[UR10][R14.64] ;  /* 0x0000000a0e132981 */ /* 0x000ea6000c1e1900 */
[----:B------:R-:W-:Y:S02]  /*0de0*/  @P1 LEA.HI.X.SX32 R20, R18, RZ, 0x1, P3 ;  /* 0x000000ff12141211 */ /* 0x000fe400018f0eff */
[----:B------:R-:W1:Y:S01]  /*0df0*/  @P1 LDC.64 R12, c[0x0][0x388] ;  /* 0x0000e200ff0c1b82 */ /* 0x000e620000000a00 */
[----:B0-----:R-:W-:Y:S02]  /*0e00*/  @P2 IMAD.WIDE R16, R21, 0x4, R16 ;  /* 0x0000000415102825 */ /* 0x001fe400078e0210 */
[----:B------:R-:W3:Y:S04]  /*0e10*/  @P1 LDG.E R21, desc[UR10][R14.64+0x4] ;  /* 0x0000040a0e151981 */ /* 0x000ee8000c1e1900 */
[----:B------:R-:W2:Y:S01]  /*0e20*/  @P2 LDG.E R17, desc[UR10][R16.64] ;  /* 0x0000000a10112981 */ /* 0x000ea2000c1e1900 */
[----:B-1----:R-:W-:-:S04]  /*0e30*/  @P1 LEA R12, P3, R23, R12, 0x2 ;  /* 0x0000000c170c1211 */ /* 0x002fc800078610ff */
[----:B------:R-:W-:-:S05]  /*0e40*/  @P1 LEA.HI.X R13, R23, R13, R20, 0x2, P3 ;  /* 0x0000000d170d1211 */ /* 0x000fca00018f1414 */
[----:B------:R-:W3:Y:S01]  /*0e50*/  @P1 LDG.E R12, desc[UR10][R12.64+0x4] ;  /* 0x0000040a0c0c1981 */ /* 0x000ee2000c1e1900 */
[----:B------:R-:W-:Y:S01]  /*0e60*/  IADD3 R18, PT, PT, R18, 0x2, RZ ;  /* 0x0000000212127810 */ /* 0x000fe20007ffe0ff */
[----:B--2---:R-:W-:-:S04]  /*0e70*/  @P2 FFMA R4, R17, R19, R4 ;  /* 0x0000001311042223 */ /* 0x004fc80000000004 */
[----:B---3--:R-:W-:-:S07]  /*0e80*/  @P1 FFMA R4, R21, R12, R4 ;  /* 0x0000000c15041223 */ /* 0x008fce0000000004 */
.L_x_24:
[----:B------:R-:W-:Y:S05]  /*0e90*/  BRA.U !UP1, `(.L_x_22) ;  /* 0x0000000109447547 */ /* 0x000fea000b800000 */
[----:B------:R-:W0:Y:S01]  /*0ea0*/  LDCU UR7, c[0x0][0x3b0] ;  /* 0x00007600ff0777ac */ /* 0x000e220008000800 */
[----:B------:R-:W-:Y:S01]  /*0eb0*/  IMAD.IADD R17, R6, 0x1, R18 ;  /* 0x0000000106117824 */ /* 0x000fe200078e0212 */
[----:B------:R-:W-:Y:S04]  /*0ec0*/  BSSY.RECONVERGENT B0, `(.L_x_22) ;  /* 0x000000e000007945 */ /* 0x000fe80003800200 */
[----:B0-----:R-:W-:-:S04]  /*0ed0*/  ISETP.GE.AND P1, PT, R17, UR7, PT ;  /* 0x0000000711007c0c */ /* 0x001fc8000bf26270 */
[----:B------:R-:W-:-:S04]  /*0ee0*/  ISETP.GT.AND P1, PT, R17, -0x1, !P1 ;  /* 0xffffffff1100780c */ /* 0x000fc80004f24270 */
[----:B------:R-:W-:-:S13]  /*0ef0*/  PLOP3.LUT P1, PT, P0, P1, PT, 0x80, 0x8 ;  /* 0x000000000008781c */ /* 0x000fda0000723070 */
[----:B------:R-:W-:Y:S05]  /*0f00*/  @!P1 BRA `(.L_x_25) ;  /* 0x0000000000249947 */ /* 0x000fea0003800000 */
[----:B------:R-:W0:Y:S01]  /*0f10*/  LDC.64 R14, c[0x0][0x380] ;  /* 0x0000e000ff0e7b82 */ /* 0x000e220000000a00 */
[----:B------:R-:W-:Y:S02]  /*0f20*/  IMAD R17, R10, UR7, R17 ;  /* 0x000000070a117c24 */ /* 0x000fe4000f8e0211 */
[----:B------:R-:W-:-:S05]  /*0f30*/  IMAD.IADD R11, R11, 0x1, R18 ;  /* 0x000000010b0b7824 */ /* 0x000fca00078e0212 */
[----:B------:R-:W1:Y:S01]  /*0f40*/  LDC.64 R12, c[0x0][0x388] ;  /* 0x0000e200ff0c7b82 */ /* 0x000e620000000a00 */
[----:B0-----:R-:W-:-:S06]  /*0f50*/  IMAD.WIDE R14, R17, 0x4, R14 ;  /* 0x00000004110e7825 */ /* 0x001fcc00078e020e */
[----:B------:R-:W2:Y:S01]  /*0f60*/  LDG.E R15, desc[UR10][R14.64] ;  /* 0x0000000a0e0f7981 */ /* 0x000ea2000c1e1900 */
[----:B-1----:R-:W-:-:S06]  /*0f70*/  IMAD.WIDE R12, R11, 0x4, R12 ;  /* 0x000000040b0c7825 */ /* 0x002fcc00078e020c */
[----:B------:R-:W2:Y:S02]  /*0f80*/  LDG.E R12, desc[UR10][R12.64] ;  /* 0x0000000a0c0c7981 */ /* 0x000ea4000c1e1900 */
[----:B--2---:R-:W-:-:S07]  /*0f90*/  FFMA R4, R15, R12, R4 ;  /* 0x0000000c0f047223 */ /* 0x004fce0000000004 */
.L_x_25:
[----:B------:R-:W-:Y:S05]  /*0fa0*/  BSYNC.RECONVERGENT B0 ;  /* 0x0000000000007941 */ /* 0x000fea0003800200 */
.L_x_22:
[----:B------:R-:W-:Y:S05]  /*0fb0*/  @P5 BRA `(.L_x_26) ;  /* 0xfffffff4001c5947 */ /* 0x000fea000383ffff */
[----:B------:R-:W-:Y:S05]  /*0fc0*/  @P4 BRA `(.L_x_27) ;  /* 0xfffffff400004947 */ /* 0x000fea000383ffff */
.L_x_19:
[----:B------:R-:W0:Y:S01]  /*0fd0*/  LDC.64 R6, c[0x0][0x390] ;  /* 0x0000e400ff067b82 */ /* 0x000e220000000a00 */
[----:B------:R-:W1:Y:S01]  /*0fe0*/  LDCU UR4, c[0x0][0x3bc] ;  /* 0x00007780ff0477ac */ /* 0x000e620008000800 */
[----:B------:R-:W2:Y:S06]  /*0ff0*/  LDCU UR7, c[0x0][0x3c0] ;  /* 0x00007800ff0777ac */ /* 0x000eac0008000800 */
[----:B------:R-:W3:Y:S08]  /*1000*/  LDC R5, c[0x0][0x3a8] ;  /* 0x0000ea00ff057b82 */ /* 0x000ef00000000800 */
[----:B------:R-:W4:Y:S01]  /*1010*/  LDC.64 R8, c[0x0][0x398] ;  /* 0x0000e600ff087b82 */ /* 0x000f220000000a00 */
[----:B0-----:R-:W-:-:S04]  /*1020*/  ISETP.NE.U32.AND P0, PT, R6, RZ, PT ;  /* 0x000000ff0600720c */ /* 0x001fc80003f05070 */
[----:B------:R-:W-:-:S13]  /*1030*/  ISETP.NE.AND.EX P0, PT, R7, RZ, PT, P0 ;  /* 0x000000ff0700720c */ /* 0x000fda0003f05300 */
[----:B------:R-:W0:Y:S02]  /*1040*/  @P0 LDC.64 R6, c[0x0][0x390] ;  /* 0x0000e400ff060b82 */ /* 0x000e240000000a00 */
[----:B0-----:R-:W-:-:S06]  /*1050*/  @P0 IMAD.WIDE.U32 R6, R0, 0x4, R6 ;  /* 0x0000000400060825 */ /* 0x001fcc00078e0006 */
[----:B------:R-:W5:Y:S01]  /*1060*/  @P0 LDG.E R6, desc[UR10][R6.64] ;  /* 0x0000000a06060981 */ /* 0x000f62000c1e1900 */
[----:B---3--:R-:W-:-:S04]  /*1070*/  IMAD R5, R5, UR9, R0 ;  /* 0x0000000905057c24 */ /* 0x008fc8000f8e0200 */
[----:B-1----:R-:W-:-:S04]  /*1080*/  IMAD R2, R5, UR4, R2 ;  /* 0x0000000405027c24 */ /* 0x002fc8000f8e0202 */
[----:B--2---:R-:W-:-:S04]  /*1090*/  IMAD R3, R2, UR7, R3 ;  /* 0x0000000702037c24 */ /* 0x004fc8000f8e0203 */
[----:B----4-:R-:W-:-:S04]  /*10a0*/  IMAD.WIDE R2, R3, 0x4, R8 ;  /* 0x0000000403027825 */ /* 0x010fc800078e0208 */
[----:B-----5:R-:W-:-:S05]  /*10b0*/  @P0 FADD R4, R6, R4 ;  /* 0x0000000406040221 */ /* 0x020fca0000000000 */
[----:B------:R-:W-:Y:S01]  /*10c0*/  STG.E desc[UR10][R2.64], R4 ;  /* 0x0000000402007986 */ /* 0x000fe2000c10190a */
[----:B------:R-:W-:Y:S05]  /*10d0*/  EXIT ;  /* 0x000000000000794d */ /* 0x000fea0003800000 */
.L_x_28:
        /* <DEDUP_REMOVED lines=10> */
.L_x_30:


//--------------------- .nv.shared.reserved.0     --------------------------
	.section	.nv.shared.reserved.0,"aw",@nobits
	.weak		__nv_reservedSMEM_offset_0_alias
	.size		__nv_reservedSMEM_offset_0_alias, 0, 64
	.other		__nv_reservedSMEM_offset_0_alias,@"STO_CUDA_RESERVED_SHARED STV_DEFAULT"
__nv_reservedSMEM_offset_0_alias:
	.zero		0
	.zero		64


//--------------------- .nv.constant0._Z25max_pool2d_forward_kernelPfS_Piiiiiiiiiiiii --------------------------
	.section	.nv.constant0._Z25max_pool2d_forward_kernelPfS_Piiiiiiiiiiiii,"a",@progbits
	.sectionflags	@""
	.align	4
.nv.constant0._Z25max_pool2d_forward_kernelPfS_Piiiiiiiiiiiii:
	.zero		968


//--------------------- .nv.constant0._Z21conv2d_forward_kernelPfS_S_S_iiiiiiiiiiiii --------------------------
	.section	.nv.constant0._Z21conv2d_forward_kernelPfS_S_S_iiiiiiiiiiiii,"a",@progbits
	.sectionflags	@""
	.align	4
.nv.constant0._Z21conv2d_forward_kernelPfS_S_S_iiiiiiiiiiiii:
	.zero		980


//--------------------- SYMBOLS --------------------------

	.type		.nv.reservedSmem.offset0,@object
	.size		.nv.reservedSmem.offset0,0x4
